def matmul_kernel(
    a_ptr,
    b_ptr,
    c_ptr,
    M,
    N,
    K,
    stride_am,
    stride_ak,
    stride_bk,
    stride_bn,
    stride_cm,
    stride_cn,
    BLOCK_M: tl.constexpr,
    BLOCK_N: tl.constexpr,
    BLOCK_K: tl.constexpr,
    GROUP_M: tl.constexpr,
):
    pid = tl.program_id(axis=0)
    num_pid_m = tl.cdiv(M, BLOCK_M)
    num_pid_n = tl.cdiv(N, BLOCK_N)
    num_pid_in_group = GROUP_M * num_pid_n
    group_id = pid // num_pid_in_group
    first_pid_m = group_id * GROUP_M
    group_size_m = min(num_pid_m - first_pid_m, GROUP_M)
    pid_m = first_pid_m + ((pid % num_pid_in_group) % group_size_m)
    pid_n = (pid % num_pid_in_group) // group_size_m

    offs_am = (pid_m * BLOCK_M + tl.arange(0, BLOCK_M)) % M
    offs_bn = (pid_n * BLOCK_N + tl.arange(0, BLOCK_N)) % N
    offs_k = tl.arange(0, BLOCK_K)
    a_ptrs = a_ptr + offs_am[:, None] * stride_am + offs_k[None, :] * stride_ak
    b_ptrs = b_ptr + offs_k[:, None] * stride_bk + offs_bn[None, :] * stride_bn

    acc = tl.zeros((BLOCK_M, BLOCK_N), dtype=tl.float32)
    for kk in range(0, tl.cdiv(K, BLOCK_K)):
        a = tl.load(a_ptrs, mask=offs_k[None, :] < K - kk * BLOCK_K, other=0.0)
        b = tl.load(b_ptrs, mask=offs_k[:, None] < K - kk * BLOCK_K, other=0.0)
        acc = tl.dot(a, b, acc)
        a_ptrs += BLOCK_K * stride_ak
        b_ptrs += BLOCK_K * stride_bk

    c = acc.to(c_ptr.dtype.element_ty)
    offs_cm = pid_m * BLOCK_M + tl.arange(0, BLOCK_M)
    offs_cn = pid_n * BLOCK_N + tl.arange(0, BLOCK_N)
    c_ptrs = c_ptr + offs_cm[:, None] * stride_cm + offs_cn[None, :] * stride_cn
    mask = (offs_cm[:, None] < M) & (offs_cn[None, :] < N)
    tl.store(c_ptrs, c, mask=mask)

# config = {"BLOCK_K": 32, "BLOCK_M": 512, "BLOCK_N": 16, "GROUP_M": 8, "arch": "sm_100", "dtype": "fp16", "num_ctas": 1, "num_stages": 2, "num_warps": 4}
# arch = sm_100


// ===== COMPILED SASS (sm_100a) =====

	.target	sm_100a

	.elftype	@"ET_EXEC"


//--------------------- .note.nv.tkinfo           --------------------------
	.section	.note.nv.tkinfo,"",@"SHT_NOTE"
	.sectionflags	@"SHF_NOTE_NV_TKINFO"
	.tkinfo
        /*0018*/ 	.word	0x00000081
        /*0030*/ 	.string	""
        /*0030*/ 	.string	"ptxas-blackwell"
        /*0030*/ 	.string	"Cuda compilation tools, release 12.9, V12.9.86"
        /*0030*/ 	.string	"Build cuda_12.9.r12.9/compiler.36037853_0"
        /*0030*/ 	.string	"-v  -suppress-debug-info  -lineinfo  -arch sm_100a "



//--------------------- .note.nv.cuver            --------------------------
	.section	.note.nv.cuver,"",@"SHT_NOTE"
	.sectionflags	@"SHF_NOTE_NV_CUVER"
        /*0018*/ 	.short	0x0001
        /*001a*/ 	.short	0x0064
        /*001c*/ 	.short	0x0001
        /*001e*/ 	.short	0x0000
        /*0020*/ 	.short	0x0001
        /*0022*/ 	.short	0x0000


//--------------------- .nv.info                  --------------------------
	.section	.nv.info,"",@"SHT_CUDA_INFO"
	.align	4


	//----- nvinfo : EIATTR_REGCOUNT
	.align		4
        /*0000*/ 	.byte	0x04, 0x2f
        /*0002*/ 	.short	(.L_4 - .L_3)
	.align		4
.L_3:
        /*0004*/ 	.word	index@(matmul_kernel)
        /*0008*/ 	.word	0x00000060


	//----- nvinfo : EIATTR_FRAME_SIZE
	.align		4
.L_4:
        /*000c*/ 	.byte	0x04, 0x11
        /*000e*/ 	.short	(.L_6 - .L_5)
	.align		4
.L_5:
        /*0010*/ 	.word	index@($__internal_2_$__cuda_sm10x_tcgen05_guardrail_trap_unallocated_columns_being_dealloced)
        /*0014*/ 	.word	0x00000ae8


	//----- nvinfo : EIATTR_FRAME_SIZE
	.align		4
.L_6:
        /*0018*/ 	.byte	0x04, 0x11
        /*001a*/ 	.short	(.L_8 - .L_7)
	.align		4
.L_7:
        /*001c*/ 	.word	index@($__internal_1_$__cuda_sm10x_tcgen05_guardrail_trap_phase_invalid_during_alloc)
        /*0020*/ 	.word	0x00000ae8


	//----- nvinfo : EIATTR_FRAME_SIZE
	.align		4
.L_8:
        /*0024*/ 	.byte	0x04, 0x11
        /*0026*/ 	.short	(.L_10 - .L_9)
	.align		4
.L_9:
        /*0028*/ 	.word	index@($__internal_0_$__cuda_sm10x_tcgen05_guardrail_trap_col_being_dealloced_not_returned_by_alloc)
        /*002c*/ 	.word	0x00000ae8


	//----- nvinfo : EIATTR_FRAME_SIZE
	.align		4
.L_10:
        /*0030*/ 	.byte	0x04, 0x11
        /*0032*/ 	.short	(.L_12 - .L_11)
	.align		4
.L_11:
        /*0034*/ 	.word	index@(matmul_kernel)
        /*0038*/ 	.word	0x00000ae8


	//----- nvinfo : EIATTR_MIN_STACK_SIZE
	.align		4
.L_12:
        /*003c*/ 	.byte	0x04, 0x12
        /*003e*/ 	.short	(.L_14 - .L_13)
	.align		4
.L_13:
        /*0040*/ 	.word	index@(matmul_kernel)
        /*0044*/ 	.word	0x00000ae8
.L_14:


//--------------------- .nv.info.matmul_kernel    --------------------------
	.section	.nv.info.matmul_kernel,"",@"SHT_CUDA_INFO"
	.sectionflags	@""
	.align	4


	//----- nvinfo : EIATTR_CUDA_API_VERSION
	.align		4
        /*0000*/ 	.byte	0x04, 0x37
        /*0002*/ 	.short	(.L_16 - .L_15)
.L_15:
        /*0004*/ 	.word	0x00000081


	//----- nvinfo : EIATTR_KPARAM_INFO
	.align		4
.L_16:
        /*0008*/ 	.byte	0x04, 0x17
        /*000a*/ 	.short	(.L_18 - .L_17)
.L_17:
        /*000c*/ 	.word	0x00000000
        /*0010*/ 	.short	0x000d
        /*0012*/ 	.short	0x0048
        /*0014*/ 	.byte	0x00, 0xf4, 0x21, 0x00


	//----- nvinfo : EIATTR_KPARAM_INFO
	.align		4
.L_18:
        /*0018*/ 	.byte	0x04, 0x17
        /*001a*/ 	.short	(.L_20 - .L_19)
.L_19:
        /*001c*/ 	.word	0x00000000
        /*0020*/ 	.short	0x000c
        /*0022*/ 	.short	0x0040
        /*0024*/ 	.byte	0x00, 0xf4, 0x21, 0x00


	//----- nvinfo : EIATTR_KPARAM_INFO
	.align		4
.L_20:
        /*0028*/ 	.byte	0x04, 0x17
        /*002a*/ 	.short	(.L_22 - .L_21)
.L_21:
        /*002c*/ 	.word	0x00000000
        /*0030*/ 	.short	0x000b
        /*0032*/ 	.short	0x0038
        /*0034*/ 	.byte	0x00, 0xf0, 0x11, 0x00


	//----- nvinfo : EIATTR_KPARAM_INFO
	.align		4
.L_22:
        /*0038*/ 	.byte	0x04, 0x17
        /*003a*/ 	.short	(.L_24 - .L_23)
.L_23:
        /*003c*/ 	.word	0x00000000
        /*0040*/ 	.short	0x000a
        /*0042*/ 	.short	0x0034
        /*0044*/ 	.byte	0x00, 0xf0, 0x11, 0x00


	//----- nvinfo : EIATTR_KPARAM_INFO
	.align		4
.L_24:
        /*0048*/ 	.byte	0x04, 0x17
        /*004a*/ 	.short	(.L_26 - .L_25)
.L_25:
        /*004c*/ 	.word	0x00000000
        /*0050*/ 	.short	0x0009
        /*0052*/ 	.short	0x0030
        /*0054*/ 	.byte	0x00, 0xf0, 0x11, 0x00


	//----- nvinfo : EIATTR_KPARAM_INFO
	.align		4
.L_26:
        /*0058*/ 	.byte	0x04, 0x17
        /*005a*/ 	.short	(.L_28 - .L_27)
.L_27:
        /*005c*/ 	.word	0x00000000
        /*0060*/ 	.short	0x0008
        /*0062*/ 	.short	0x002c
        /*0064*/ 	.byte	0x00, 0xf0, 0x11, 0x00


	//----- nvinfo : EIATTR_KPARAM_INFO
	.align		4
.L_28:
        /*0068*/ 	.byte	0x04, 0x17
        /*006a*/ 	.short	(.L_30 - .L_29)
.L_29:
        /*006c*/ 	.word	0x00000000
        /*0070*/ 	.short	0x0007
        /*0072*/ 	.short	0x0028
        /*0074*/ 	.byte	0x00, 0xf0, 0x11, 0x00


	//----- nvinfo : EIATTR_KPARAM_INFO
	.align		4
.L_30:
        /*0078*/ 	.byte	0x04, 0x17
        /*007a*/ 	.short	(.L_32 - .L_31)
.L_31:
        /*007c*/ 	.word	0x00000000
        /*0080*/ 	.short	0x0006
        /*0082*/ 	.short	0x0024
        /*0084*/ 	.byte	0x00, 0xf0, 0x11, 0x00


	//----- nvinfo : EIATTR_KPARAM_INFO
	.align		4
.L_32:
        /*0088*/ 	.byte	0x04, 0x17
        /*008a*/ 	.short	(.L_34 - .L_33)
.L_33:
        /*008c*/ 	.word	0x00000000
        /*0090*/ 	.short	0x0005
        /*0092*/ 	.short	0x0020
        /*0094*/ 	.byte	0x00, 0xf0, 0x11, 0x00


	//----- nvinfo : EIATTR_KPARAM_INFO
	.align		4
.L_34:
        /*0098*/ 	.byte	0x04, 0x17
        /*009a*/ 	.short	(.L_36 - .L_35)
.L_35:
        /*009c*/ 	.word	0x00000000
        /*00a0*/ 	.short	0x0004
        /*00a2*/ 	.short	0x001c
        /*00a4*/ 	.byte	0x00, 0xf0, 0x11, 0x00


	//----- nvinfo : EIATTR_KPARAM_INFO
	.align		4
.L_36:
        /*00a8*/ 	.byte	0x04, 0x17
        /*00aa*/ 	.short	(.L_38 - .L_37)
.L_37:
        /*00ac*/ 	.word	0x00000000
        /*00b0*/ 	.short	0x0003
        /*00b2*/ 	.short	0x0018
        /*00b4*/ 	.byte	0x00, 0xf0, 0x11, 0x00


	//----- nvinfo : EIATTR_KPARAM_INFO
	.align		4
.L_38:
        /*00b8*/ 	.byte	0x04, 0x17
        /*00ba*/ 	.short	(.L_40 - .L_39)
.L_39:
        /*00bc*/ 	.word	0x00000000
        /*00c0*/ 	.short	0x0002
        /*00c2*/ 	.short	0x0010
        /*00c4*/ 	.byte	0x00, 0xf4, 0x21, 0x00


	//----- nvinfo : EIATTR_KPARAM_INFO
	.align		4
.L_40:
        /*00c8*/ 	.byte	0x04, 0x17
        /*00ca*/ 	.short	(.L_42 - .L_41)
.L_41:
        /*00cc*/ 	.word	0x00000000
        /*00d0*/ 	.short	0x0001
        /*00d2*/ 	.short	0x0008
        /*00d4*/ 	.byte	0x00, 0xf4, 0x21, 0x00


	//----- nvinfo : EIATTR_KPARAM_INFO
	.align		4
.L_42:
        /*00d8*/ 	.byte	0x04, 0x17
        /*00da*/ 	.short	(.L_44 - .L_43)
.L_43:
        /*00dc*/ 	.word	0x00000000
        /*00e0*/ 	.short	0x0000
        /*00e2*/ 	.short	0x0000
        /*00e4*/ 	.byte	0x00, 0xf4, 0x21, 0x00


	//----- nvinfo : EIATTR_AT_ENTRY_FRAGMENTS
	.align		4
.L_44:
        /*00e8*/ 	.byte	0x04, 0x4f
        /*00ea*/ 	.short	(.L_46 - .L_45)


	//   ....[0]....
.L_45:
        /*00ec*/ 	.word	0x00000004


	//----- nvinfo : EIATTR_RESERVED_SMEM_USED
	.align		4
.L_46:
        /*00f0*/ 	.byte	0x01, 0x41
	.zero		2


	//----- nvinfo : EIATTR_SPARSE_MMA_MASK
	.align		4
        /*00f4*/ 	.byte	0x03, 0x50
        /*00f6*/ 	.short	0x0000


	//----- nvinfo : EIATTR_TCGEN05_1CTA_USED
	.align		4
        /*00f8*/ 	.byte	0x01, 0x51
	.zero		2


	//----- nvinfo : EIATTR_MAXREG_COUNT
	.align		4
        /*00fc*/ 	.byte	0x03, 0x1b
        /*00fe*/ 	.short	0x00ff


	//----- nvinfo : EIATTR_NUM_BARRIERS
	.align		4
        /*0100*/ 	.byte	0x02, 0x4c
        /*0102*/ 	.byte	0x01
	.zero		1


	//----- nvinfo : EIATTR_ANNOTATIONS
	.align		4
        /*0104*/ 	.byte	0x04, 0x55
        /*0106*/ 	.short	(.L_48 - .L_47)


	//   ....[0]....
.L_47:
        /*0108*/ 	.word	0x00000001
        /*010c*/ 	.byte	0x50, 0x09, 0x00, 0x00, 0x01, 0x00, 0x00, 0x00, 0xa0, 0x09, 0x00, 0x00, 0x01, 0x00, 0x00, 0x00
        /* <DEDUP_REMOVED lines=535> */
        /*228c*/ 	.byte	0xe0, 0xc8, 0x00, 0x00


	//----- nvinfo : EIATTR_INT_WARP_WIDE_INSTR_OFFSETS
	.align		4
.L_48:
        /*2290*/ 	.byte	0x04, 0x31
        /*2292*/ 	.short	(.L_50 - .L_49)


	//   ....[0]....
.L_49:
        /*2294*/ 	.word	0x00001150


	//   ....[1]....
        /*2298*/ 	.word	0x000011f0


	//   ....[2]....
        /*229c*/ 	.word	0x00002ee0


	//   ....[3]....
        /*22a0*/ 	.word	0x0000c790


	//   ....[4]....
        /*22a4*/ 	.word	0x0000c7e0


	//----- nvinfo : EIATTR_COOP_GROUP_MASK_REGIDS
	.align		4
.L_50:
        /*22a8*/ 	.byte	0x04, 0x29
        /*22aa*/ 	.short	(.L_52 - .L_51)


	//   ....[0]....
.L_51:
        /*22ac*/ 	.word	0xffffffff


	//   ....[1]....
        /*22b0*/ 	.word	0xffffffff


	//   ....[2]....
        /*22b4*/ 	.word	0xffffffff


	//   ....[3]....
        /*22b8*/ 	.word	0xffffffff


	//----- nvinfo : EIATTR_COOP_GROUP_INSTR_OFFSETS
	.align		4
.L_52:
        /*22bc*/ 	.byte	0x04, 0x28
        /*22be*/ 	.short	(.L_54 - .L_53)


	//   ....[0]....
.L_53:
        /*22c0*/ 	.word	0x00000080


	//   ....[1]....
        /*22c4*/ 	.word	0x00000340


	//   ....[2]....
        /*22c8*/ 	.word	0x0000c620


	//   ....[3]....
        /*22cc*/ 	.word	0x0000c890


	//----- nvinfo : EIATTR_VRC_CTA_INIT_COUNT
	.align		4
.L_54:
        /*22d0*/ 	.byte	0x02, 0x4a
        /*22d2*/ 	.byte	0x80
	.zero		1


	//----- nvinfo : EIATTR_MBARRIER_INSTR_OFFSETS
	.align		4
        /*22d4*/ 	.byte	0x04, 0x39
        /*22d6*/ 	.short	(.L_56 - .L_55)


	//   ....[0]....
.L_55:
        /*22d8*/ 	.word	0x000013f0
        /*22dc*/ 	.word	0x000000ff
        /*22e0*/ 	.word	0x00000000
        /*22e4*/ 	.short	0x0100
        /*22e6*/ 	.byte	0x0b
	.zero		1


	//   ....[1]....
        /*22e8*/ 	.word	0x00002f30
        /*22ec*/ 	.word	0x000000ff
        /*22f0*/ 	.word	0x00010808
        /*22f4*/ 	.short	0x0100
        /*22f6*/ 	.byte	0x09
	.zero		1


	//   ....[2]....
        /*22f8*/ 	.word	0x00005430
        /*22fc*/ 	.word	0x000000ff
        /*2300*/ 	.word	0x00000000
        /*2304*/ 	.short	0x010a
        /*2306*/ 	.byte	0x0b
	.zero		1


	//   ....[3]....
        /*2308*/ 	.word	0x0000b130
        /*230c*/ 	.word	0x000000ff
        /*2310*/ 	.word	0x00000000
        /*2314*/ 	.short	0x010a
        /*2316*/ 	.byte	0x0b
	.zero		1


	//   ....[4]....
        /*2318*/ 	.word	0x0000b1c0
        /*231c*/ 	.word	0x000000ff
        /*2320*/ 	.word	0x00010800
        /*2324*/ 	.short	0x0108
        /*2326*/ 	.byte	0x09
	.zero		1


	//   ....[5]....
        /*2328*/ 	.word	0x0000b1f0
        /*232c*/ 	.word	0x000000ff
        /*2330*/ 	.word	0x00010808
        /*2334*/ 	.short	0x0108
        /*2336*/ 	.byte	0x09
	.zero		1


	//   ....[6]....
        /*2338*/ 	.word	0x0000c8d0
        /*233c*/ 	.word	0x000000ff
        /*2340*/ 	.word	0x00000000
        /*2344*/ 	.short	0x010a
        /*2346*/ 	.byte	0x0b
	.zero		1


	//   ....[7]....
        /*2348*/ 	.word	0x0000c910
        /*234c*/ 	.word	0x000000ff
        /*2350*/ 	.word	0x00000000
        /*2354*/ 	.short	0x010a
        /*2356*/ 	.byte	0x0b
	.zero		1


	//----- nvinfo : EIATTR_NUM_MBARRIERS
	.align		4
.L_56:
        /*2358*/ 	.byte	0x03, 0x38
        /*235a*/ 	.short	0x0002


	//----- nvinfo : EIATTR_EXIT_INSTR_OFFSETS
	.align		4
        /*235c*/ 	.byte	0x04, 0x1c
        /*235e*/ 	.short	(.L_58 - .L_57)


	//   ....[0]....
.L_57:
        /*2360*/ 	.word	0x0000c8a0


	//----- nvinfo : EIATTR_REQNTID
	.align		4
.L_58:
        /*2364*/ 	.byte	0x04, 0x10
        /*2366*/ 	.short	(.L_60 - .L_59)
.L_59:
        /*2368*/ 	.word	0x00000080
        /*236c*/ 	.word	0x00000001
        /*2370*/ 	.word	0x00000001


	//----- nvinfo : EIATTR_CRS_STACK_SIZE
	.align		4
.L_60:
        /*2374*/ 	.byte	0x04, 0x1e
        /*2376*/ 	.short	(.L_62 - .L_61)
.L_61:
        /*2378*/ 	.word	0x00000000


	//----- nvinfo : EIATTR_CBANK_PARAM_SIZE
	.align		4
.L_62:
        /*237c*/ 	.byte	0x03, 0x19
        /*237e*/ 	.short	0x0050


	//----- nvinfo : EIATTR_PARAM_CBANK
	.align		4
        /*2380*/ 	.byte	0x04, 0x0a
        /*2382*/ 	.short	(.L_64 - .L_63)
	.align		4
.L_63:
        /*2384*/ 	.word	index@(.nv.constant0.matmul_kernel)
        /*2388*/ 	.short	0x0380
        /*238a*/ 	.short	0x0050


	//----- nvinfo : EIATTR_SW_WAR
	.align		4
.L_64:
        /*238c*/ 	.byte	0x04, 0x36
        /*238e*/ 	.short	(.L_66 - .L_65)
.L_65:
        /*2390*/ 	.word	0x00000008
.L_66:


//--------------------- .nv.compat                --------------------------
	.section	.nv.compat,"",@"SHT_CUDA_COMPAT_INFO"
	.align	4
        /*0000*/ 	.byte	0x02, 0x02, 0x02, 0x00, 0x02, 0x05, 0x05, 0x00, 0x02, 0x03, 0x00, 0x00, 0x02, 0x06, 0x01, 0x00


//--------------------- .nv.callgraph             --------------------------
	.section	.nv.callgraph,"",@"SHT_CUDA_CALLGRAPH"
	.align	4
	.sectionentsize	8
	.align		4
        /*0000*/ 	.word	0x00000000
	.align		4
        /*0004*/ 	.word	0xffffffff
	.align		4
        /*0008*/ 	.word	0x00000000
	.align		4
        /*000c*/ 	.word	0xfffffffe
	.align		4
        /*0010*/ 	.word	0x00000000
	.align		4
        /*0014*/ 	.word	0xfffffffd
	.align		4
        /*0018*/ 	.word	0x00000000
	.align		4
        /*001c*/ 	.word	0xfffffffc


//--------------------- .text.matmul_kernel       --------------------------
	.section	.text.matmul_kernel,"ax",@progbits
	.align	128
        .global         matmul_kernel
        .type           matmul_kernel,@function
        .size           matmul_kernel,(.L_x_20 - matmul_kernel)
        .other          matmul_kernel,@"STO_CUDA_ENTRY STV_DEFAULT"
matmul_kernel:
.text.matmul_kernel:
[----:B------:R-:W0:Y:S01]  /*0000*/  LDC R1, c[0x0][0x37c] ;  /* 0x0000df00ff017b82 */ /* 0x000e220000000800 */
[----:B------:R-:W1:Y:S01]  /*0010*/  S2R R0, SR_TID.X ;  /* 0x0000000000007919 */ /* 0x000e620000002100 */
[----:B0-----:R-:W-:Y:S01]  /*0020*/  VIADD R1, R1, 0xfffff518 ;  /* 0xfffff51801017836 */ /* 0x001fe20000000000 */
[----:B------:R-:W0:Y:S01]  /*0030*/  LDCU.64 UR22, c[0x0][0x358] ;  /* 0x00006b00ff1677ac */ /* 0x000e220008000a00 */
[----:B-1----:R-:W-:-:S13]  /*0040*/  ISETP.GE.U32.AND P0, PT, R0, 0x20, PT ;  /* 0x000000200000780c */ /* 0x002fda0003f06070 */
[----:B------:R-:W-:Y:S02]  /*0050*/  VOTEU.ANY UP0, P0 ;  /* 0x0000000000ff7886 */ /* 0x000fe40000000100 */
[----:B------:R-:W-:Y:S05]  /*0060*/  BRA.U UP0, `(.L_x_0) ;  /* 0x0000000100b87547 */ /* 0x000fea000b800000 */
[----:B------:R-:W1:Y:S01]  /*0070*/  S2UR UR6, SR_CgaCtaId ;  /* 0x00000000000679c3 */ /* 0x000e620000008800 */
[----:B------:R-:W-:Y:S01]  /*0080*/  NOP ;  /* 0x0000000000007918 */ /* 0x000fe20000000000 */
[----:B------:R-:W-:Y:S02]  /*0090*/  UMOV UR4, 0x40 ;  /* 0x0000004000047882 */ /* 0x000fe40000000000 */
[----:B-1----:R-:W-:-:S09]  /*00a0*/  ULEA UR4, UR6, UR4, 0x18 ;  /* 0x0000000406047291 */ /* 0x002fd2000f8ec0ff */
[----:B------:R-:W1:Y:S01]  /*00b0*/  LDS.U8 R0, [UR4] ;  /* 0x00000004ff007984 */ /* 0x000e620008000000 */
[----:B------:R-:W-:Y:S02]  /*00c0*/  UMOV UR4, 0x400 ;  /* 0x0000040000047882 */ /* 0x000fe40000000000 */
[----:B------:R-:W-:Y:S01]  /*00d0*/  ULEA UR4, UR6, UR4, 0x18 ;  /* 0x0000000406047291 */ /* 0x000fe2000f8ec0ff */
[----:B-1----:R-:W-:-:S13]  /*00e0*/  ISETP.NE.AND P0, PT, R0, RZ, PT ;  /* 0x000000ff0000720c */ /* 0x002fda0003f05270 */
[----:B------:R-:W-:Y:S05]  /*00f0*/  @P0 BRA `(.L_x_1) ;  /* 0x00000000007c0947 */ /* 0x000fea0003800000 */
[----:B------:R-:W-:-:S13]  /*0100*/  ELECT P0, URZ, PT ;  /* 0x0000000000ff782f */ /* 0x000fda0003800000 */
[----:B------:R-:W-:Y:S05]  /*0110*/  @!P0 BRA `(.L_x_2) ;  /* 0x0000000000848947 */ /* 0x000fea0003800000 */
[----:B------:R-:W-:Y:S01]  /*0120*/  UMOV UR5, 0x2 ;  /* 0x0000000200057882 */ /* 0x000fe20000000000 */
[----:B------:R-:W-:Y:S02]  /*0130*/  IMAD.MOV.U32 R4, RZ, RZ, 0x1 ;  /* 0x00000001ff047424 */ /* 0x000fe400078e00ff */
[----:B------:R-:W-:Y:S02]  /*0140*/  IMAD.MOV.U32 R5, RZ, RZ, 0x3 ;  /* 0x00000003ff057424 */ /* 0x000fe400078e00ff */
[----:B------:R-:W-:Y:S04]  /*0150*/  DEPBAR.LE SB1, 0x36 ;  /* 0x00009d800000791a */ /* 0x000fe80000000000 */
[----:B------:R-:W1:Y:S02]  /*0160*/  UTCATOMSWS.FIND_AND_SET.ALIGN UP1, UR5, UR5 ;  /* 0x00000005000575e3 */ /* 0x000e640008020800 */
[----:B-1----:R-:W-:-:S04]  /*0170*/  PLOP3.LUT P0, PT, PT, PT, UP1, 0x80, 0x8 ;  /* 0x000000000008781c */ /* 0x002fc80003f0f018 */
[----:B------:R-:W-:-:S04]  /*0180*/  SEL R0, RZ, 0xffffffff, !P0 ;  /* 0xffffffffff007807 */ /* 0x000fc80004000000 */
[----:B------:R-:W-:Y:S01]  /*0190*/  ISETP.NE.AND P0, PT, R0, RZ, PT ;  /* 0x000000ff0000720c */ /* 0x000fe20003f05270 */
[----:B------:R-:W-:-:S12]  /*01a0*/  IMAD.U32 R0, RZ, RZ, UR5 ;  /* 0x00000005ff007e24 */ /* 0x000fd8000f8e00ff */
[----:B------:R-:W-:Y:S05]  /*01b0*/  @P0 BRA `(.L_x_3) ;  /* 0x0000000000240947 */ /* 0x000fea0003800000 */
.L_x_4:
[----:B------:R-:W-:Y:S05]  /*01c0*/  NANOSLEEP 0x64 ;  /* 0x000000640000795d */ /* 0x000fea0003800000 */
[----:B------:R-:W-:-:S05]  /*01d0*/  UMOV UR5, 0x2 ;  /* 0x0000000200057882 */ /* 0x000fca0000000000 */
[----:B------:R-:W-:Y:S04]  /*01e0*/  DEPBAR.LE SB1, 0x36 ;  /* 0x00009d800000791a */ /* 0x000fe80000000000 */
[----:B------:R-:W1:Y:S02]  /*01f0*/  UTCATOMSWS.FIND_AND_SET.ALIGN UP1, UR5, UR5 ;  /* 0x00000005000575e3 */ /* 0x000e640008020800 */
[----:B-1----:R-:W-:-:S04]  /*0200*/  PLOP3.LUT P0, PT, PT, PT, UP1, 0x80, 0x8 ;  /* 0x000000000008781c */ /* 0x002fc80003f0f018 */
[----:B------:R-:W-:-:S04]  /*0210*/  SEL R0, RZ, 0xffffffff, !P0 ;  /* 0xffffffffff007807 */ /* 0x000fc80004000000 */
[----:B------:R-:W-:Y:S01]  /*0220*/  ISETP.NE.AND P0, PT, R0, RZ, PT ;  /* 0x000000ff0000720c */ /* 0x000fe20003f05270 */
[----:B------:R-:W-:-:S12]  /*0230*/  IMAD.U32 R0, RZ, RZ, UR5 ;  /* 0x00000005ff007e24 */ /* 0x000fd8000f8e00ff */
[----:B------:R-:W-:Y:S05]  /*0240*/  @!P0 BRA `(.L_x_4) ;  /* 0xfffffffc00dc8947 */ /* 0x000fea000383ffff */
.L_x_3:
[C---:B------:R-:W-:Y:S01]  /*0250*/  VIADD R3, R0.reuse, 0x10 ;  /* 0x0000001000037836 */ /* 0x040fe20000000000 */
[----:B------:R-:W-:Y:S01]  /*0260*/  UMOV UR5, 0x50 ;  /* 0x0000005000057882 */ /* 0x000fe20000000000 */
[----:B------:R-:W-:Y:S01]  /*0270*/  SHF.L.U32 R2, R5, R0, RZ ;  /* 0x0000000005027219 */ /* 0x000fe200000006ff */
[----:B------:R-:W-:Y:S01]  /*0280*/  ULEA UR5, UR6, UR5, 0x18 ;  /* 0x0000000506057291 */ /* 0x000fe2000f8ec0ff */
[----:B------:R-:W-:Y:S01]  /*0290*/  IMAD.SHL.U32 R0, R0, 0x20, RZ ;  /* 0x0000002000007824 */ /* 0x000fe200078e00ff */
[----:B------:R-:W-:-:S04]  /*02a0*/  SHF.L.U32 R3, R4, R3, RZ ;  /* 0x0000000304037219 */ /* 0x000fc800000006ff */
[----:B------:R-:W-:-:S05]  /*02b0*/  LOP3.LUT R2, R3, R2, RZ, 0xfc, !PT ;  /* 0x0000000203027212 */ /* 0x000fca00078efcff */
[----:B------:R1:W-:Y:S04]  /*02c0*/  ATOMS.OR RZ, [UR5], R2 ;  /* 0x00000002ffff798c */ /* 0x0003e8000b000005 */
[----:B------:R1:W-:Y:S01]  /*02d0*/  STS [UR4], R0 ;  /* 0x00000000ff007988 */ /* 0x0003e20008000804 */
[----:B------:R-:W-:Y:S05]  /*02e0*/  BRA `(.L_x_2) ;  /* 0x0000000000107947 */ /* 0x000fea0003800000 */
.L_x_1:
[----:B------:R-:W-:Y:S01]  /*02f0*/  IMAD.MOV.U32 R0, RZ, RZ, -0x1 ;  /* 0xffffffffff007424 */ /* 0x000fe200078e00ff */
[----:B------:R-:W-:-:S04]  /*0300*/  MOV R2, 0x330 ;  /* 0x0000033000027802 */ /* 0x000fc80000000f00 */
[----:B------:R1:W-:Y:S03]  /*0310*/  STS [UR4], R0 ;  /* 0x00000000ff007988 */ /* 0x0003e60008000804 */
[----:B01----:R-:W-:Y:S05]  /*0320*/  CALL.REL.NOINC `($__internal_1_$__cuda_sm10x_tcgen05_guardrail_trap_phase_invalid_during_alloc) ;  /* 0x000000c400907944 */ /* 0x003fea0003c00000 */
.L_x_2:
[----:B------:R-:W-:Y:S05]  /*0330*/  WARPSYNC.ALL ;  /* 0x0000000000007948 */ /* 0x000fea0003800000 */
[----:B------:R-:W-:Y:S01]  /*0340*/  NOP ;  /* 0x0000000000007918 */ /* 0x000fe20000000000 */
.L_x_0:
[----:B------:R-:W2:Y:S01]  /*0350*/  LDC.64 R34, c[0x0][0x398] ;  /* 0x0000e600ff227b82 */ /* 0x000ea20000000a00 */
[----:B------:R-:W3:Y:S01]  /*0360*/  S2R R5, SR_CTAID.X ;  /* 0x0000000000057919 */ /* 0x000ee20000002500 */
[----:B------:R-:W-:Y:S01]  /*0370*/  UMOV UR9, 0x400 ;  /* 0x0000040000097882 */ /* 0x000fe20000000000 */
[----:B------:R-:W4:Y:S01]  /*0380*/  LDCU.128 UR12, c[0x0][0x380] ;  /* 0x00007000ff0c77ac */ /* 0x000f220008000c00 */
[----:B------:R-:W5:Y:S04]  /*0390*/  S2R R49, SR_TID.X ;  /* 0x0000000000317919 */ /* 0x000f680000002100 */
[----:B------:R-:W1:Y:S08]  /*03a0*/  S2UR UR4, SR_CgaCtaId ;  /* 0x00000000000479c3 */ /* 0x000e700000008800 */
[----:B------:R-:W0:Y:S01]  /*03b0*/  LDC.64 R90, c[0x0][0x3a0] ;  /* 0x0000e800ff5a7b82 */ /* 0x000e220000000a00 */
[----:B-12---:R-:W-:Y:S01]  /*03c0*/  VIADD R0, R35, 0xf ;  /* 0x0000000f23007836 */ /* 0x006fe20000000000 */
[----:B------:R-:W-:-:S04]  /*03d0*/  IABS R11, R34 ;  /* 0x00000022000b7213 */ /* 0x000fc80000000000 */
[----:B------:R-:W-:Y:S01]  /*03e0*/  SHF.R.S32.HI R3, RZ, 0x1f, R0 ;  /* 0x0000001fff037819 */ /* 0x000fe20000011400 */
[----:B------:R-:W-:-:S03]  /*03f0*/  ULEA UR9, UR4, UR9, 0x18 ;  /* 0x0000000904097291 */ /* 0x000fc6000f8ec0ff */
[----:B------:R-:W-:Y:S01]  /*0400*/  LEA.HI R3, R3, R0, RZ, 0x4 ;  /* 0x0000000003037211 */ /* 0x000fe200078f20ff */
[----:B------:R-:W-:Y:S01]  /*0410*/  BAR.SYNC.DEFER_BLOCKING 0x0 ;  /* 0x0000000000007b1d */ /* 0x000fe20000010000 */
[----:B---3--:R-:W-:Y:S02]  /*0420*/  IABS R8, R5 ;  /* 0x0000000500087213 */ /* 0x008fe40000000000 */
[----:B------:R-:W-:Y:S01]  /*0430*/  SHF.R.S32.HI R3, RZ, 0x4, R3 ;  /* 0x00000004ff037819 */ /* 0x000fe20000011403 */
[----:B0-----:R-:W-:-:S04]  /*0440*/  VIADD R92, R90, 0xffffffe0 ;  /* 0xffffffe05a5c7836 */ /* 0x001fc80000000000 */
[----:B------:R-:W-:Y:S02]  /*0450*/  IMAD.SHL.U32 R4, R3, 0x8, RZ ;  /* 0x0000000803047824 */ /* 0x000fe400078e00ff */
[----:B------:R-:W-:-:S03]  /*0460*/  VIADD R25, R90, 0xfffffffd ;  /* 0xfffffffd5a197836 */ /* 0x000fc60000000000 */
[-C--:B------:R-:W-:Y:S02]  /*0470*/  IABS R7, R4.reuse ;  /* 0x0000000400077213 */ /* 0x080fe40000000000 */
[----:B------:R-:W-:Y:S02]  /*0480*/  IABS R10, R4 ;  /* 0x00000004000a7213 */ /* 0x000fe40000000000 */
[----:B------:R-:W0:Y:S01]  /*0490*/  I2F.RP R0, R7 ;  /* 0x0000000700007306 */ /* 0x000e220000209400 */
[----:B------:R-:W1:Y:S07]  /*04a0*/  LDS R12, [UR9] ;  /* 0x00000009ff0c7984 */ /* 0x000e6e0008000800 */
[----:B0-----:R-:W0:Y:S02]  /*04b0*/  MUFU.RCP R0, R0 ;  /* 0x0000000000007308 */ /* 0x001e240000001000 */
[----:B0-----:R-:W-:-:S02]  /*04c0*/  VIADD R2, R0, 0xffffffe ;  /* 0x0ffffffe00027836 */ /* 0x001fc40000000000 */
[----:B------:R-:W-:-:S04]  /*04d0*/  IMAD.MOV R0, RZ, RZ, -R10 ;  /* 0x000000ffff007224 */ /* 0x000fc800078e0a0a */
[----:B------:R0:W2:Y:S02]  /*04e0*/  F2I.FTZ.U32.TRUNC.NTZ R3, R2 ;  /* 0x0000000200037305 */ /* 0x0000a4000021f000 */
[----:B0-----:R-:W-:Y:S01]  /*04f0*/  IMAD.MOV.U32 R2, RZ, RZ, RZ ;  /* 0x000000ffff027224 */ /* 0x001fe200078e00ff */
[----:B-1----:R-:W-:Y:S01]  /*0500*/  R2UR UR8, R12 ;  /* 0x000000000c0872ca */ /* 0x002fe200000e0000 */
[----:B------:R-:W-:Y:S02]  /*0510*/  VIADD R12, R90, 0xffffffe2 ;  /* 0xffffffe25a0c7836 */ /* 0x000fe40000000000 */
[----:B--2---:R-:W-:-:S04]  /*0520*/  IMAD.MOV R6, RZ, RZ, -R3 ;  /* 0x000000ffff067224 */ /* 0x004fc800078e0a03 */
[----:B------:R-:W-:Y:S02]  /*0530*/  IMAD R9, R6, R7, RZ ;  /* 0x0000000706097224 */ /* 0x000fe400078e02ff */
[----:B------:R-:W-:Y:S02]  /*0540*/  IMAD.MOV.U32 R6, RZ, RZ, R8 ;  /* 0x000000ffff067224 */ /* 0x000fe400078e0008 */
[----:B------:R-:W-:-:S06]  /*0550*/  IMAD.HI.U32 R3, R3, R9, R2 ;  /* 0x0000000903037227 */ /* 0x000fcc00078e0002 */
[----:B------:R-:W-:-:S04]  /*0560*/  IMAD.HI.U32 R3, R3, R6, RZ ;  /* 0x0000000603037227 */ /* 0x000fc800078e00ff */
[----:B------:R-:W-:Y:S01]  /*0570*/  IMAD R0, R3, R0, R6 ;  /* 0x0000000003007224 */ /* 0x000fe200078e0206 */
[----:B------:R-:W-:Y:S04]  /*0580*/  BAR.SYNC.DEFER_BLOCKING 0x0 ;  /* 0x0000000000007b1d */ /* 0x000fe80000010000 */
[----:B------:R-:W-:-:S13]  /*0590*/  ISETP.GT.U32.AND P1, PT, R7, R0, PT ;  /* 0x000000000700720c */ /* 0x000fda0003f24070 */
[----:B------:R-:W-:Y:S02]  /*05a0*/  @!P1 IMAD.IADD R0, R0, 0x1, -R7 ;  /* 0x0000000100009824 */ /* 0x000fe400078e0a07 */
[----:B------:R-:W-:Y:S01]  /*05b0*/  @!P1 VIADD R3, R3, 0x1 ;  /* 0x0000000103039836 */ /* 0x000fe20000000000 */
[----:B------:R-:W-:Y:S02]  /*05c0*/  ISETP.NE.AND P1, PT, R4, RZ, PT ;  /* 0x000000ff0400720c */ /* 0x000fe40003f25270 */
[----:B------:R-:W-:Y:S02]  /*05d0*/  ISETP.GE.U32.AND P0, PT, R0, R7, PT ;  /* 0x000000070000720c */ /* 0x000fe40003f06070 */
[----:B------:R-:W-:-:S04]  /*05e0*/  LOP3.LUT R0, R5, R4, RZ, 0x3c, !PT ;  /* 0x0000000405007212 */ /* 0x000fc800078e3cff */
[----:B------:R-:W-:Y:S01]  /*05f0*/  ISETP.GE.AND P2, PT, R0, RZ, PT ;  /* 0x000000ff0000720c */ /* 0x000fe20003f46270 */
[----:B------:R-:W-:-:S06]  /*0600*/  VIADD R0, R34, 0x1ff ;  /* 0x000001ff22007836 */ /* 0x000fcc0000000000 */
[----:B------:R-:W-:-:S04]  /*0610*/  @P0 VIADD R3, R3, 0x1 ;  /* 0x0000000103030836 */ /* 0x000fc80000000000 */
[----:B------:R-:W-:Y:S01]  /*0620*/  IMAD.MOV.U32 R2, RZ, RZ, R3 ;  /* 0x000000ffff027224 */ /* 0x000fe200078e0003 */
[----:B------:R-:W-:-:S03]  /*0630*/  SHF.R.S32.HI R3, RZ, 0x1f, R0 ;  /* 0x0000001fff037819 */ /* 0x000fc60000011400 */
[----:B------:R-:W-:Y:S01]  /*0640*/  @!P2 IMAD.MOV R2, RZ, RZ, -R2 ;  /* 0x000000ffff02a224 */ /* 0x000fe200078e0a02 */
[----:B------:R-:W-:Y:S02]  /*0650*/  @!P1 LOP3.LUT R2, RZ, R4, RZ, 0x33, !PT ;  /* 0x00000004ff029212 */ /* 0x000fe400078e33ff */
[----:B------:R-:W-:-:S03]  /*0660*/  LEA.HI R3, R3, R0, RZ, 0x9 ;  /* 0x0000000003037211 */ /* 0x000fc600078f48ff */
[----:B------:R-:W-:Y:S02]  /*0670*/  IMAD.SHL.U32 R6, R2, 0x8, RZ ;  /* 0x0000000802067824 */ /* 0x000fe400078e00ff */
[----:B------:R-:W-:-:S03]  /*0680*/  IMAD.MOV R2, RZ, RZ, -R2 ;  /* 0x000000ffff027224 */ /* 0x000fc600078e0a02 */
[----:B------:R-:W-:Y:S01]  /*0690*/  LEA.HI.SX32 R3, R3, -R6, 0x17 ;  /* 0x8000000603037211 */ /* 0x000fe200078fbaff */
[----:B------:R-:W-:-:S03]  /*06a0*/  IMAD R8, R4, R2, R5 ;  /* 0x0000000204087224 */ /* 0x000fc600078e0205 */
[----:B------:R-:W-:-:S04]  /*06b0*/  VIMNMX R13, PT, PT, R3, 0x8, PT ;  /* 0x00000008030d7848 */ /* 0x000fc80003fe0100 */
[-C--:B------:R-:W-:Y:S02]  /*06c0*/  IABS R7, R13.reuse ;  /* 0x0000000d00077213 */ /* 0x080fe40000000000 */
[----:B------:R-:W-:Y:S02]  /*06d0*/  IABS R4, R13 ;  /* 0x0000000d00047213 */ /* 0x000fe40000000000 */
[----:B------:R-:W0:Y:S08]  /*06e0*/  I2F.RP R0, R7 ;  /* 0x0000000700007306 */ /* 0x000e300000209400 */
[----:B0-----:R-:W0:Y:S02]  /*06f0*/  MUFU.RCP R0, R0 ;  /* 0x0000000000007308 */ /* 0x001e240000001000 */
[----:B0-----:R-:W-:-:S02]  /*0700*/  VIADD R3, R0, 0xffffffe ;  /* 0x0ffffffe00037836 */ /* 0x001fc40000000000 */
[----:B------:R-:W-:-:S04]  /*0710*/  IMAD.MOV R0, RZ, RZ, -R4 ;  /* 0x000000ffff007224 */ /* 0x000fc800078e0a04 */
[----:B------:R-:W0:Y:S08]  /*0720*/  I2F.RP R4, R11 ;  /* 0x0000000b00047306 */ /* 0x000e300000209400 */
[----:B------:R-:W1:Y:S08]  /*0730*/  F2I.FTZ.U32.TRUNC.NTZ R3, R3 ;  /* 0x0000000300037305 */ /* 0x000e70000021f000 */
[----:B0-----:R-:W0:Y:S01]  /*0740*/  MUFU.RCP R4, R4 ;  /* 0x0000000400047308 */ /* 0x001e220000001000 */
[----:B-1----:R-:W-:-:S04]  /*0750*/  IMAD.MOV R9, RZ, RZ, -R3 ;  /* 0x000000ffff097224 */ /* 0x002fc800078e0a03 */
[----:B------:R-:W-:Y:S01]  /*0760*/  IMAD.MOV.U32 R2, RZ, RZ, R9 ;  /* 0x000000ffff027224 */ /* 0x000fe200078e0009 */
[----:B------:R-:W-:-:S03]  /*0770*/  IABS R9, R8 ;  /* 0x0000000800097213 */ /* 0x000fc60000000000 */
[----:B------:R-:W-:Y:S02]  /*0780*/  IMAD R5, R2, R7, RZ ;  /* 0x0000000702057224 */ /* 0x000fe400078e02ff */
[----:B------:R-:W-:-:S04]  /*0790*/  IMAD.MOV.U32 R2, RZ, RZ, RZ ;  /* 0x000000ffff027224 */ /* 0x000fc800078e00ff */
[----:B------:R-:W-:Y:S01]  /*07a0*/  IMAD.HI.U32 R2, R3, R5, R2 ;  /* 0x0000000503027227 */ /* 0x000fe200078e0002 */
[----:B-----5:R-:W-:-:S05]  /*07b0*/  LOP3.LUT R5, R49, 0x7f, RZ, 0xc0, !PT ;  /* 0x0000007f31057812 */ /* 0x020fca00078ec0ff */
[----:B------:R-:W-:-:S04]  /*07c0*/  IMAD.HI.U32 R36, R2, R9, RZ ;  /* 0x0000000902247227 */ /* 0x000fc800078e00ff */
[----:B------:R-:W-:Y:S02]  /*07d0*/  IMAD R0, R36, R0, R9 ;  /* 0x0000000024007224 */ /* 0x000fe400078e0209 */
[----:B0-----:R-:W-:-:S03]  /*07e0*/  VIADD R2, R4, 0xffffffe ;  /* 0x0ffffffe04027836 */ /* 0x001fc60000000000 */
[----:B------:R-:W-:Y:S01]  /*07f0*/  ISETP.GT.U32.AND P1, PT, R7, R0, PT ;  /* 0x000000000700720c */ /* 0x000fe20003f24070 */
[----:B------:R0:W1:Y:S02]  /*0800*/  F2I.FTZ.U32.TRUNC.NTZ R3, R2 ;  /* 0x0000000200037305 */ /* 0x000064000021f000 */
[----:B0-----:R-:W-:-:S10]  /*0810*/  IMAD.MOV.U32 R2, RZ, RZ, RZ ;  /* 0x000000ffff027224 */ /* 0x001fd400078e00ff */
[----:B------:R-:W-:Y:S02]  /*0820*/  @!P1 IMAD.IADD R0, R0, 0x1, -R7 ;  /* 0x0000000100009824 */ /* 0x000fe400078e0a07 */
[----:B------:R-:W-:Y:S01]  /*0830*/  @!P1 VIADD R36, R36, 0x1 ;  /* 0x0000000124249836 */ /* 0x000fe20000000000 */
[----:B------:R-:W-:Y:S01]  /*0840*/  ISETP.NE.AND P1, PT, R13, RZ, PT ;  /* 0x000000ff0d00720c */ /* 0x000fe20003f25270 */
[----:B-1----:R-:W-:Y:S01]  /*0850*/  IMAD.MOV R4, RZ, RZ, -R3 ;  /* 0x000000ffff047224 */ /* 0x002fe200078e0a03 */
[----:B------:R-:W-:Y:S02]  /*0860*/  ISETP.GE.U32.AND P0, PT, R0, R7, PT ;  /* 0x000000070000720c */ /* 0x000fe40003f06070 */
[----:B------:R-:W-:Y:S01]  /*0870*/  LOP3.LUT R0, R8, R13, RZ, 0x3c, !PT ;  /* 0x0000000d08007212 */ /* 0x000fe200078e3cff */
[----:B------:R-:W-:-:S03]  /*0880*/  IMAD R7, R4, R11, RZ ;  /* 0x0000000b04077224 */ /* 0x000fc600078e02ff */
[----:B------:R-:W-:Y:S01]  /*0890*/  ISETP.GE.AND P2, PT, R0, RZ, PT ;  /* 0x000000ff0000720c */ /* 0x000fe20003f46270 */
[----:B------:R-:W-:-:S06]  /*08a0*/  IMAD.HI.U32 R2, R3, R7, R2 ;  /* 0x0000000703027227 */ /* 0x000fcc00078e0002 */
[----:B------:R-:W-:-:S06]  /*08b0*/  @P0 VIADD R36, R36, 0x1 ;  /* 0x0000000124240836 */ /* 0x000fcc0000000000 */
[----:B------:R-:W-:Y:S01]  /*08c0*/  @!P2 IMAD.MOV R36, RZ, RZ, -R36 ;  /* 0x000000ffff24a224 */ /* 0x000fe200078e0a24 */
[----:B------:R-:W-:-:S05]  /*08d0*/  @!P1 LOP3.LUT R36, RZ, R13, RZ, 0x33, !PT ;  /* 0x0000000dff249212 */ /* 0x000fca00078e33ff */
[----:B------:R-:W-:-:S04]  /*08e0*/  IMAD.MOV R0, RZ, RZ, -R36 ;  /* 0x000000ffff007224 */ /* 0x000fc800078e0a24 */
[----:B------:R-:W-:-:S04]  /*08f0*/  IMAD R0, R13, R0, R8 ;  /* 0x000000000d007224 */ /* 0x000fc800078e0208 */
[----:B------:R-:W-:-:S04]  /*0900*/  IMAD.IADD R0, R6, 0x1, R0 ;  /* 0x0000000106007824 */ /* 0x000fc800078e0200 */
[----:B------:R-:W-:-:S04]  /*0910*/  IMAD R17, R0, 0x200, R5 ;  /* 0x0000020000117824 */ /* 0x000fc800078e0205 */
[C---:B------:R-:W-:Y:S01]  /*0920*/  VIADD R16, R17.reuse, 0x80 ;  /* 0x0000008011107836 */ /* 0x040fe20000000000 */
[----:B------:R-:W-:Y:S01]  /*0930*/  IABS R6, R17 ;  /* 0x0000001100067213 */ /* 0x000fe20000000000 */
[C---:B------:R-:W-:Y:S01]  /*0940*/  VIADD R15, R17.reuse, 0x100 ;  /* 0x00000100110f7836 */ /* 0x040fe20000000000 */
[----:B------:R-:W-:Y:S01]  /*0950*/  STL [R1+0x470], R17 ;  /* 0x0004701101007387 */ /* 0x000fe20000100800 */
[----:B------:R-:W-:Y:S01]  /*0960*/  VIADD R14, R17, 0x180 ;  /* 0x00000180110e7836 */ /* 0x000fe20000000000 */
[----:B------:R-:W-:Y:S01]  /*0970*/  IABS R7, R16 ;  /* 0x0000001000077213 */ /* 0x000fe20000000000 */
[C---:B------:R-:W-:Y:S01]  /*0980*/  IMAD.HI.U32 R0, R2.reuse, R6, RZ ;  /* 0x0000000602007227 */ /* 0x040fe200078e00ff */
[----:B------:R-:W-:Y:S01]  /*0990*/  IABS R9, R15 ;  /* 0x0000000f00097213 */ /* 0x000fe20000000000 */
[----:B------:R4:W-:Y:S01]  /*09a0*/  STL [R1+0x480], R16 ;  /* 0x0004801001007387 */ /* 0x0009e20000100800 */
[----:B------:R-:W-:Y:S01]  /*09b0*/  IABS R10, R14 ;  /* 0x0000000e000a7213 */ /* 0x000fe20000000000 */
[----:B------:R-:W-:-:S02]  /*09c0*/  IMAD.HI.U32 R3, R2, R7, RZ ;  /* 0x0000000702037227 */ /* 0x000fc400078e00ff */
[----:B------:R-:W-:Y:S02]  /*09d0*/  STL [R1+0x47c], R15 ;  /* 0x00047c0f01007387 */ /* 0x000fe40000100800 */
[C---:B------:R-:W-:Y:S02]  /*09e0*/  IMAD.HI.U32 R4, R2.reuse, R9, RZ ;  /* 0x0000000902047227 */ /* 0x040fe400078e00ff */
[----:B------:R0:W-:Y:S02]  /*09f0*/  STL [R1+0x478], R14 ;  /* 0x0004780e01007387 */ /* 0x0001e40000100800 */
[----:B------:R-:W-:Y:S02]  /*0a00*/  IMAD.MOV R0, RZ, RZ, -R0 ;  /* 0x000000ffff007224 */ /* 0x000fe400078e0a00 */
[----:B------:R-:W-:-:S04]  /*0a10*/  IMAD.HI.U32 R2, R2, R10, RZ ;  /* 0x0000000a02027227 */ /* 0x000fc800078e00ff */
[----:B------:R-:W-:Y:S01]  /*0a20*/  IMAD.MOV R8, RZ, RZ, -R3 ;  /* 0x000000ffff087224 */ /* 0x000fe200078e0a03 */
[----:B------:R-:W-:Y:S01]  /*0a30*/  SHF.R.U32.HI R3, RZ, 0x5, R49 ;  /* 0x00000005ff037819 */ /* 0x000fe20000011631 */
[----:B------:R-:W-:Y:S02]  /*0a40*/  IMAD R0, R11, R0, R6 ;  /* 0x000000000b007224 */ /* 0x000fe400078e0206 */
[----:B------:R-:W-:Y:S01]  /*0a50*/  IMAD.MOV R6, RZ, RZ, -R2 ;  /* 0x000000ffff067224 */ /* 0x000fe200078e0a02 */
[----:B------:R-:W-:Y:S01]  /*0a60*/  R2UR UR6, R3 ;  /* 0x00000000030672ca */ /* 0x000fe200000e0000 */
[C---:B------:R-:W-:Y:S01]  /*0a70*/  IMAD R2, R11.reuse, R8, R7 ;  /* 0x000000080b027224 */ /* 0x040fe200078e0207 */
[C---:B------:R-:W-:Y:S01]  /*0a80*/  ISETP.GT.U32.AND P0, PT, R11.reuse, R0, PT ;  /* 0x000000000b00720c */ /* 0x040fe20003f04070 */
[----:B------:R-:W-:Y:S01]  /*0a90*/  IMAD.MOV R4, RZ, RZ, -R4 ;  /* 0x000000ffff047224 */ /* 0x000fe200078e0a04 */
[----:B------:R-:W-:Y:S01]  /*0aa0*/  LOP3.LUT R3, RZ, R34, RZ, 0x33, !PT ;  /* 0x00000022ff037212 */ /* 0x000fe200078e33ff */
[C---:B------:R-:W-:Y:S01]  /*0ab0*/  IMAD R6, R11.reuse, R6, R10 ;  /* 0x000000060b067224 */ /* 0x040fe200078e020a */
[C---:B------:R-:W-:Y:S01]  /*0ac0*/  ISETP.GT.U32.AND P1, PT, R11.reuse, R2, PT ;  /* 0x000000020b00720c */ /* 0x040fe20003f24070 */
[----:B------:R-:W-:-:S02]  /*0ad0*/  IMAD R4, R11, R4, R9 ;  /* 0x000000040b047224 */ /* 0x000fc400078e0209 */
[C---:B------:R-:W-:Y:S01]  /*0ae0*/  VIADD R7, R90.reuse, 0xffffffec ;  /* 0xffffffec5a077836 */ /* 0x040fe20000000000 */
[C---:B------:R-:W-:Y:S01]  /*0af0*/  ISETP.GT.U32.AND P3, PT, R11.reuse, R6, PT ;  /* 0x000000060b00720c */ /* 0x040fe20003f64070 */
[C---:B------:R-:W-:Y:S01]  /*0b00*/  VIADD R10, R90.reuse, 0xffffffe7 ;  /* 0xffffffe75a0a7836 */ /* 0x040fe20000000000 */
[----:B------:R-:W-:Y:S01]  /*0b10*/  ISETP.GT.U32.AND P2, PT, R11, R4, PT ;  /* 0x000000040b00720c */ /* 0x000fe20003f44070 */
[----:B------:R-:W-:Y:S02]  /*0b20*/  VIADD R8, R90, 0xffffffe1 ;  /* 0xffffffe15a087836 */ /* 0x000fe40000000000 */
[----:B------:R-:W-:Y:S01]  /*0b30*/  @!P0 IMAD.IADD R0, R0, 0x1, -R11 ;  /* 0x0000000100008824 */ /* 0x000fe200078e0a0b */
[----:B------:R-:W-:-:S03]  /*0b40*/  ISETP.GE.AND P0, PT, R17, RZ, PT ;  /* 0x000000ff1100720c */ /* 0x000fc60003f06270 */
[----:B------:R-:W-:Y:S01]  /*0b50*/  @!P1 IMAD.IADD R2, R2, 0x1, -R11 ;  /* 0x0000000102029824 */ /* 0x000fe200078e0a0b */
[----:B------:R-:W-:-:S03]  /*0b60*/  ISETP.GT.U32.AND P1, PT, R11, R0, PT ;  /* 0x000000000b00720c */ /* 0x000fc60003f24070 */
[--C-:B------:R-:W-:Y:S01]  /*0b70*/  @!P3 IMAD.IADD R6, R6, 0x1, -R11.reuse ;  /* 0x000000010606b824 */ /* 0x100fe200078e0a0b */
[C---:B------:R-:W-:Y:S01]  /*0b80*/  ISETP.GT.U32.AND P6, PT, R11.reuse, R2, PT ;  /* 0x000000020b00720c */ /* 0x040fe20003fc4070 */
[--C-:B------:R-:W-:Y:S01]  /*0b90*/  @!P2 IMAD.IADD R4, R4, 0x1, -R11.reuse ;  /* 0x000000010404a824 */ /* 0x100fe200078e0a0b */
[----:B------:R-:W-:Y:S02]  /*0ba0*/  ISETP.GE.AND P2, PT, R16, RZ, PT ;  /* 0x000000ff1000720c */ /* 0x000fe40003f46270 */
[C---:B------:R-:W-:Y:S02]  /*0bb0*/  ISETP.GT.U32.AND P4, PT, R11.reuse, R6, PT ;  /* 0x000000060b00720c */ /* 0x040fe40003f84070 */
[----:B------:R-:W-:Y:S02]  /*0bc0*/  ISETP.GT.U32.AND P5, PT, R11, R4, PT ;  /* 0x000000040b00720c */ /* 0x000fe40003fa4070 */
[----:B------:R-:W-:Y:S01]  /*0bd0*/  ISETP.NE.U32.AND P3, PT, R5, RZ, PT ;  /* 0x000000ff0500720c */ /* 0x000fe20003f65070 */
[----:B------:R-:W-:Y:S01]  /*0be0*/  @!P1 IMAD.IADD R0, R0, 0x1, -R11 ;  /* 0x0000000100009824 */ /* 0x000fe200078e0a0b */
[----:B------:R-:W-:Y:S01]  /*0bf0*/  ISETP.GE.AND P1, PT, R15, RZ, PT ;  /* 0x000000ff0f00720c */ /* 0x000fe20003f26270 */
[----:B------:R-:W-:-:S02]  /*0c00*/  VIADD R5, R90, 0xffffffff ;  /* 0xffffffff5a057836 */ /* 0x000fc40000000000 */
[--C-:B------:R-:W-:Y:S01]  /*0c10*/  @!P6 IMAD.IADD R2, R2, 0x1, -R11.reuse ;  /* 0x000000010202e824 */ /* 0x100fe200078e0a0b */
[----:B------:R-:W-:Y:S01]  /*0c20*/  ISETP.GE.AND P6, PT, R14, RZ, PT ;  /* 0x000000ff0e00720c */ /* 0x000fe20003fc6270 */
[----:B------:R-:W-:Y:S02]  /*0c30*/  @!P0 IMAD.MOV R0, RZ, RZ, -R0 ;  /* 0x000000ffff008224 */ /* 0x000fe400078e0a00 */
[--C-:B------:R-:W-:Y:S01]  /*0c40*/  @!P4 IMAD.IADD R6, R6, 0x1, -R11.reuse ;  /* 0x000000010606c824 */ /* 0x100fe200078e0a0b */
[----:B------:R-:W-:Y:S01]  /*0c50*/  ISETP.NE.AND P4, PT, R34, RZ, PT ;  /* 0x000000ff2200720c */ /* 0x000fe20003f85270 */
[----:B------:R-:W-:Y:S02]  /*0c60*/  @!P5 IMAD.IADD R4, R4, 0x1, -R11 ;  /* 0x000000010404d824 */ /* 0x000fe400078e0a0b */
[----:B------:R-:W-:Y:S01]  /*0c70*/  @!P2 IMAD.MOV R2, RZ, RZ, -R2 ;  /* 0x000000ffff02a224 */ /* 0x000fe200078e0a02 */
[----:B------:R-:W-:Y:S01]  /*0c80*/  SEL R0, R3, R0, !P4 ;  /* 0x0000000003007207 */ /* 0x000fe20006000000 */
[----:B------:R-:W-:-:S02]  /*0c90*/  @!P1 IMAD.MOV R4, RZ, RZ, -R4 ;  /* 0x000000ffff049224 */ /* 0x000fc400078e0a04 */
[----:B------:R-:W-:Y:S01]  /*0ca0*/  VIADD R11, R90, 0xfffffffe ;  /* 0xfffffffe5a0b7836 */ /* 0x000fe20000000000 */
[C---:B------:R-:W-:Y:S01]  /*0cb0*/  SEL R2, R3.reuse, R2, !P4 ;  /* 0x0000000203027207 */ /* 0x040fe20006000000 */
[----:B------:R-:W-:Y:S01]  /*0cc0*/  @!P6 IMAD.MOV R6, RZ, RZ, -R6 ;  /* 0x000000ffff06e224 */ /* 0x000fe200078e0a06 */
[----:B------:R-:W-:Y:S01]  /*0cd0*/  SEL R4, R3, R4, !P4 ;  /* 0x0000000403047207 */ /* 0x000fe20006000000 */
[-C--:B------:R-:W-:Y:S01]  /*0ce0*/  IMAD R0, R0, R91.reuse, RZ ;  /* 0x0000005b00007224 */ /* 0x080fe200078e02ff */
[----:B------:R-:W-:Y:S01]  /*0cf0*/  ISETP.GE.U32.AND P6, PT, R5, 0x7fffffe0, PT ;  /* 0x7fffffe00500780c */ /* 0x000fe20003fc6070 */
[-C--:B------:R-:W-:Y:S01]  /*0d00*/  IMAD R2, R2, R91.reuse, RZ ;  /* 0x0000005b02027224 */ /* 0x080fe200078e02ff */
[----:B------:R-:W-:Y:S01]  /*0d10*/  SEL R6, R3, R6, !P4 ;  /* 0x0000000603067207 */ /* 0x000fe20006000000 */
[----:B------:R-:W-:Y:S01]  /*0d20*/  VIADD R3, R90, 0xfffffff7 ;  /* 0xfffffff75a037836 */ /* 0x000fe20000000000 */
[----:B----4-:R-:W-:Y:S01]  /*0d30*/  LEA R16, P1, R0, UR12, 0x1 ;  /* 0x0000000c00107c11 */ /* 0x010fe2000f8208ff */
[----:B------:R-:W-:Y:S01]  /*0d40*/  VIADD R5, R90, 0xffffffed ;  /* 0xffffffed5a057836 */ /* 0x000fe20000000000 */
[----:B------:R-:W-:Y:S01]  /*0d50*/  LEA R18, P2, R2, UR12, 0x1 ;  /* 0x0000000c02127c11 */ /* 0x000fe2000f8408ff */
[----:B0-----:R-:W-:Y:S01]  /*0d60*/  VIADD R14, R90, 0xffffffe3 ;  /* 0xffffffe35a0e7836 */ /* 0x001fe20000000000 */
[----:B------:R-:W-:Y:S01]  /*0d70*/  ISETP.GE.U32.AND P0, PT, R3, 0x7fffffd8, PT ;  /* 0x7fffffd80300780c */ /* 0x000fe20003f06070 */
[-C--:B------:R-:W-:Y:S01]  /*0d80*/  IMAD R3, R4, R91.reuse, RZ ;  /* 0x0000005b04037224 */ /* 0x080fe200078e02ff */
[----:B------:R-:W-:Y:S01]  /*0d90*/  LEA.HI.X.SX32 R19, R0, UR13, 0x1, P1 ;  /* 0x0000000d00137c11 */ /* 0x000fe200088f0eff */
[----:B------:R-:W-:Y:S01]  /*0da0*/  IMAD R91, R6, R91, RZ ;  /* 0x0000005b065b7224 */ /* 0x000fe200078e02ff */
[----:B------:R-:W-:Y:S01]  /*0db0*/  LEA.HI.X.SX32 R21, R2, UR13, 0x1, P2 ;  /* 0x0000000d02157c11 */ /* 0x000fe200090f0eff */
[C---:B------:R-:W-:Y:S01]  /*0dc0*/  VIADD R0, R90.reuse, 0xffffffef ;  /* 0xffffffef5a007836 */ /* 0x040fe20000000000 */
[----:B------:R-:W-:Y:S01]  /*0dd0*/  LEA R20, P1, R3, UR12, 0x1 ;  /* 0x0000000c03147c11 */ /* 0x000fe2000f8208ff */
[----:B------:R-:W-:Y:S01]  /*0de0*/  VIADD R4, R90, 0xffffffee ;  /* 0xffffffee5a047836 */ /* 0x000fe20000000000 */
[----:B------:R-:W-:-:S02]  /*0df0*/  LEA R22, P2, R91, UR12, 0x1 ;  /* 0x0000000c5b167c11 */ /* 0x000fc4000f8408ff */
[----:B------:R-:W-:Y:S01]  /*0e00*/  LEA.HI.X.SX32 R23, R3, UR13, 0x1, P1 ;  /* 0x0000000d03177c11 */ /* 0x000fe200088f0eff */
[C---:B------:R-:W-:Y:S01]  /*0e10*/  VIADD R3, R90.reuse, 0xffffffe8 ;  /* 0xffffffe85a037836 */ /* 0x040fe20000000000 */
[----:B------:R-:W-:Y:S01]  /*0e20*/  ISETP.GE.U32.AND P4, PT, R7, 0x7fffffcd, PT ;  /* 0x7fffffcd0700780c */ /* 0x000fe20003f86070 */
[----:B------:R-:W-:Y:S01]  /*0e30*/  VIADD R7, R90, 0xffffffe4 ;  /* 0xffffffe45a077836 */ /* 0x000fe20000000000 */
[----:B------:R-:W-:Y:S02]  /*0e40*/  LEA.HI.X.SX32 R91, R91, UR13, 0x1, P2 ;  /* 0x0000000d5b5b7c11 */ /* 0x000fe400090f0eff */
[----:B------:R-:W-:Y:S01]  /*0e50*/  ISETP.GE.U32.AND P2, PT, R0, 0x7fffffd0, PT ;  /* 0x7fffffd00000780c */ /* 0x000fe20003f46070 */
[----:B------:R-:W-:Y:S01]  /*0e60*/  VIADD R0, R90, 0xffffffe9 ;  /* 0xffffffe95a007836 */ /* 0x000fe20000000000 */
[----:B------:R-:W-:Y:S02]  /*0e70*/  ISETP.GE.U32.AND P5, PT, R5, 0x7fffffce, PT ;  /* 0x7fffffce0500780c */ /* 0x000fe40003fa6070 */
[----:B------:R-:W-:-:S02]  /*0e80*/  SEL R2, RZ, 0x1, P4 ;  /* 0x00000001ff027807 */ /* 0x000fc40002000000 */
[----:B------:R-:W-:Y:S01]  /*0e90*/  ISETP.GE.U32.AND P4, PT, R3, 0x7fffffc9, PT ;  /* 0x7fffffc90300780c */ /* 0x000fe20003f86070 */
[----:B------:R-:W-:Y:S01]  /*0ea0*/  VIADD R3, R90, 0xffffffea ;  /* 0xffffffea5a037836 */ /* 0x000fe20000000000 */
[----:B------:R-:W-:Y:S01]  /*0eb0*/  ISETP.GE.U32.AND P1, PT, R4, 0x7fffffcf, PT ;  /* 0x7fffffcf0400780c */ /* 0x000fe20003f26070 */
[----:B------:R-:W-:Y:S01]  /*0ec0*/  VIADD R4, R90, 0xffffffeb ;  /* 0xffffffeb5a047836 */ /* 0x000fe20000000000 */
[----:B------:R-:W-:Y:S02]  /*0ed0*/  SEL R5, RZ, 0x1fffe, P5 ;  /* 0x0001fffeff057807 */ /* 0x000fe40002800000 */
[----:B------:R-:W-:Y:S02]  /*0ee0*/  ISETP.GE.U32.AND P5, PT, R0, 0x7fffffca, PT ;  /* 0x7fffffca0000780c */ /* 0x000fe40003fa6070 */
[----:B------:R-:W-:Y:S02]  /*0ef0*/  SEL R0, RZ, 0x4, P1 ;  /* 0x00000004ff007807 */ /* 0x000fe40000800000 */
[----:B------:R-:W-:-:S02]  /*0f00*/  ISETP.GE.U32.AND P1, PT, R3, 0x7fffffcb, PT ;  /* 0x7fffffcb0300780c */ /* 0x000fc40003f26070 */
[----:B------:R-:W-:Y:S02]  /*0f10*/  SEL R3, RZ, 0x7fff8, P2 ;  /* 0x0007fff8ff037807 */ /* 0x000fe40001000000 */
[----:B------:R-:W-:Y:S01]  /*0f20*/  ISETP.GE.U32.AND P2, PT, R4, 0x7fffffcc, PT ;  /* 0x7fffffcc0400780c */ /* 0x000fe20003f46070 */
[C---:B------:R-:W-:Y:S01]  /*0f30*/  VIADD R4, R90.reuse, 0xffffffe5 ;  /* 0xffffffe55a047836 */ /* 0x040fe20000000000 */
[----:B------:R-:W-:Y:S02]  /*0f40*/  SEL R6, RZ, 0x1, P4 ;  /* 0x00000001ff067807 */ /* 0x000fe40002000000 */
[----:B------:R-:W-:Y:S01]  /*0f50*/  ISETP.GE.U32.AND P4, PT, R7, 0x7fffffc5, PT ;  /* 0x7fffffc50700780c */ /* 0x000fe20003f86070 */
[----:B------:R-:W-:Y:S01]  /*0f60*/  VIADD R7, R90, 0xffffffe6 ;  /* 0xffffffe65a077836 */ /* 0x000fe20000000000 */
[----:B------:R-:W-:Y:S02]  /*0f70*/  SEL R9, RZ, 0x1fffe, P5 ;  /* 0x0001fffeff097807 */ /* 0x000fe40002800000 */
[----:B------:R-:W-:-:S02]  /*0f80*/  ISETP.GE.U32.AND P5, PT, R4, 0x7fffffc6, PT ;  /* 0x7fffffc60400780c */ /* 0x000fc40003fa6070 */
[----:B------:R-:W-:Y:S02]  /*0f90*/  SEL R4, RZ, 0x4, P1 ;  /* 0x00000004ff047807 */ /* 0x000fe40000800000 */
[----:B------:R-:W-:Y:S02]  /*0fa0*/  ISETP.GE.U32.AND P1, PT, R7, 0x7fffffc7, PT ;  /* 0x7fffffc70700780c */ /* 0x000fe40003f26070 */
[----:B------:R-:W-:Y:S02]  /*0fb0*/  SEL R7, RZ, 0x7fff8, P2 ;  /* 0x0007fff8ff077807 */ /* 0x000fe40001000000 */
[----:B------:R-:W-:Y:S02]  /*0fc0*/  SEL R13, RZ, 0x1fffe, P5 ;  /* 0x0001fffeff0d7807 */ /* 0x000fe40002800000 */
[----:B------:R-:W-:Y:S02]  /*0fd0*/  ISETP.GE.U32.AND P2, PT, R10, 0x7fffffc8, PT ;  /* 0x7fffffc80a00780c */ /* 0x000fe40003f46070 */
[----:B------:R-:W-:Y:S01]  /*0fe0*/  ISETP.GE.U32.AND P5, PT, R12, 0x7fffffc3, PT ;  /* 0x7fffffc30c00780c */ /* 0x000fe20003fa6070 */
[----:B------:R-:W-:Y:S01]  /*0ff0*/  VIADD R12, R90, 0xfffffff6 ;  /* 0xfffffff65a0c7836 */ /* 0x000fe20000000000 */
[----:B------:R-:W-:-:S02]  /*1000*/  SEL R10, RZ, 0x1, P4 ;  /* 0x00000001ff0a7807 */ /* 0x000fc40002000000 */
[----:B------:R-:W-:Y:S02]  /*1010*/  ISETP.GE.U32.AND P4, PT, R8, 0x7fffffc2, PT ;  /* 0x7fffffc20800780c */ /* 0x000fe40003f86070 */
[----:B------:R-:W-:Y:S02]  /*1020*/  SEL R8, RZ, 0x4, P1 ;  /* 0x00000004ff087807 */ /* 0x000fe40000800000 */
[----:B------:R-:W-:Y:S02]  /*1030*/  ISETP.GE.U32.AND P1, PT, R11, 0x7fffffdf, PT ;  /* 0x7fffffdf0b00780c */ /* 0x000fe40003f26070 */
[----:B------:R-:W-:Y:S02]  /*1040*/  SEL R11, RZ, 0x7fff8, P2 ;  /* 0x0007fff8ff0b7807 */ /* 0x000fe40001000000 */
[----:B------:R-:W-:Y:S02]  /*1050*/  ISETP.GE.U32.AND P2, PT, R12, 0x7fffffd7, PT ;  /* 0x7fffffd70c00780c */ /* 0x000fe40003f46070 */
[----:B------:R-:W-:-:S02]  /*1060*/  SEL R17, RZ, 0x1fffe, P4 ;  /* 0x0001fffeff117807 */ /* 0x000fc40002000000 */
[----:B------:R-:W-:Y:S02]  /*1070*/  SEL R12, RZ, 0x4, P5 ;  /* 0x00000004ff0c7807 */ /* 0x000fe40002800000 */
[----:B------:R-:W-:Y:S02]  /*1080*/  ISETP.GE.U32.AND P4, PT, R92, 0x7fffffc1, PT ;  /* 0x7fffffc15c00780c */ /* 0x000fe40003f86070 */
[----:B------:R-:W-:Y:S02]  /*1090*/  ISETP.GE.U32.AND P5, PT, R14, 0x7fffffc4, PT ;  /* 0x7fffffc40e00780c */ /* 0x000fe40003fa6070 */
[----:B------:R-:W-:Y:S02]  /*10a0*/  SEL R14, RZ, 0x1, P4 ;  /* 0x00000001ff0e7807 */ /* 0x000fe40002000000 */
[----:B------:R-:W-:Y:S01]  /*10b0*/  SEL R15, RZ, 0x7fff8, P5 ;  /* 0x0007fff8ff0f7807 */ /* 0x000fe20002800000 */
[----:B------:R-:W-:Y:S08]  /*10c0*/  BRA.U UP0, `(.L_x_5) ;  /* 0x0000000100187547 */ /* 0x000ff0000b800000 */
[----:B------:R-:W-:Y:S01]  /*10d0*/  ELECT P5, URZ, PT ;  /* 0x0000000000ff782f */ /* 0x000fe200038a0000 */
[----:B------:R-:W-:Y:S01]  /*10e0*/  IMAD.MOV.U32 R24, RZ, RZ, 0x1 ;  /* 0x00000001ff187424 */ /* 0x000fe200078e00ff */
[----:B------:R-:W-:Y:S01]  /*10f0*/  UMOV UR5, 0x40 ;  /* 0x0000004000057882 */ /* 0x000fe20000000000 */
[----:B------:R-:W-:Y:S01]  /*1100*/  UVIRTCOUNT.DEALLOC.SMPOOL 0x80 ;  /* 0x000000800000784c */ /* 0x000fe20000000000 */
[----:B------:R-:W-:-:S09]  /*1110*/  ULEA UR5, UR4, UR5, 0x18 ;  /* 0x0000000504057291 */ /* 0x000fd2000f8ec0ff */
[----:B------:R0:W-:Y:S03]  /*1120*/  @P5 STS.U8 [UR5], R24 ;  /* 0x00000018ff005988 */ /* 0x0001e60008000005 */
.L_x_5:
[----:B------:R-:W-:Y:S01]  /*1130*/  USHF.L.U32 UR4, UR6, 0x15, URZ ;  /* 0x0000001506047899 */ /* 0x000fe200080006ff */
[----:B------:R-:W-:Y:S01]  /*1140*/  IMAD.IADD R6, R6, 0x1, R9 ;  /* 0x0000000106067824 */ /* 0x000fe200078e0209 */
[----:B------:R-:W-:Y:S01]  /*1150*/  VOTEU.ALL UP1, P3 ;  /* 0x0000000000ff7886 */ /* 0x000fe20001820000 */
[----:B------:R-:W-:Y:S01]  /*1160*/  UMOV UR5, 0x1 ;  /* 0x0000000100057882 */ /* 0x000fe20000000000 */
[----:B------:R-:W-:Y:S01]  /*1170*/  ULOP3.LUT UR4, UR4, 0x600000, URZ, 0xc0, !UPT ;  /* 0x0060000004047892 */ /* 0x000fe2000f8ec0ff */
[----:B------:R-:W-:Y:S01]  /*1180*/  IMAD.IADD R14, R14, 0x1, R17 ;  /* 0x000000010e0e7824 */ /* 0x000fe200078e0211 */
[----:B------:R-:W-:Y:S02]  /*1190*/  UIADD3 UR11, UPT, UPT, UR9, 0x10800, URZ ;  /* 0x00010800090b7890 */ /* 0x000fe4000fffe0ff */
[----:B------:R-:W-:-:S04]  /*11a0*/  @!UP1 UIADD3 UR12, UPT, UPT, -UR5, 0x100000, URZ ;  /* 0x00100000050c9890 */ /* 0x000fc8000fffe1ff */
[----:B------:R-:W-:Y:S02]  /*11b0*/  @!UP1 USHF.L.U32 UR13, UR12, 0xb, URZ ;  /* 0x0000000b0c0d9899 */ /* 0x000fe400080006ff */
[----:B------:R-:W-:Y:S02]  /*11c0*/  @!UP1 USHF.L.U32 UR12, UR12, 0x1, URZ ;  /* 0x000000010c0c9899 */ /* 0x000fe400080006ff */
[----:B------:R-:W-:Y:S01]  /*11d0*/  UIADD3 UR10, UPT, UPT, UR8, UR4, URZ ;  /* 0x00000004080a7290 */ /* 0x000fe2000fffe0ff */
[----:B------:R-:W-:Y:S01]  /*11e0*/  IMAD.IADD R2, R2, 0x1, R5 ;  /* 0x0000000102027824 */ /* 0x000fe200078e0205 */
[----:B------:R-:W-:Y:S01]  /*11f0*/  VOTEU.ALL UP2, P3 ;  /* 0x0000000000ff7886 */ /* 0x000fe20001840000 */
[----:B------:R-:W-:Y:S01]  /*1200*/  IMAD.IADD R10, R10, 0x1, R13 ;  /* 0x000000010a0a7824 */ /* 0x000fe200078e020d */
[----:B------:R-:W-:Y:S01]  /*1210*/  LOP3.LUT R6, R6, 0x3, RZ, 0xc0, !PT ;  /* 0x0000000306067812 */ /* 0x000fe200078ec0ff */
[----:B------:R-:W1:Y:S01]  /*1220*/  LDC.64 R82, c[0x0][0x3a8] ;  /* 0x0000ea00ff527b82 */ /* 0x000e620000000a00 */
[----:B------:R-:W-:Y:S01]  /*1230*/  LOP3.LUT R14, R14, 0x3, RZ, 0xc0, !PT ;  /* 0x000000030e0e7812 */ /* 0x000fe200078ec0ff */
[----:B------:R-:W-:Y:S01]  /*1240*/  IMAD.MOV.U32 R9, RZ, RZ, R91 ;  /* 0x000000ffff097224 */ /* 0x000fe200078e005b */
[----:B------:R-:W-:Y:S01]  /*1250*/  LOP3.LUT R2, R2, 0x3, RZ, 0xc0, !PT ;  /* 0x0000000302027812 */ /* 0x000fe200078ec0ff */
[----:B------:R-:W-:Y:S01]  /*1260*/  STTM.x64 tmem[UR10], RZ ;  /* 0x000000ff000079ed */ /* 0x000fe2000834000a */
[----:B------:R-:W2:Y:S03]  /*1270*/  FENCE.VIEW.ASYNC.T ;  /* 0x00000000000073c6 */ /* 0x000ea60000000200 */
[----:B--2---:R-:W-:Y:S01]  /*1280*/  BAR.SYNC.DEFER_BLOCKING 0x0 ;  /* 0x0000000000007b1d */ /* 0x004fe20000010000 */
[----:B------:R-:W-:-:S02]  /*1290*/  LOP3.LUT R10, R10, 0x3, RZ, 0xc0, !PT ;  /* 0x000000030a0a7812 */ /* 0x000fc400078ec0ff */
[----:B------:R-:W-:Y:S01]  /*12a0*/  IADD3 R4, PT, PT, R6, R7, R4 ;  /* 0x0000000706047210 */ /* 0x000fe20007ffe004 */
[----:B------:R-:W-:Y:S01]  /*12b0*/  IMAD.MOV.U32 R6, RZ, RZ, R20 ;  /* 0x000000ffff067224 */ /* 0x000fe200078e0014 */
[----:B------:R-:W-:Y:S01]  /*12c0*/  IADD3 R12, PT, PT, R14, R15, R12 ;  /* 0x0000000f0e0c7210 */ /* 0x000fe20007ffe00c */
[----:B------:R-:W-:Y:S01]  /*12d0*/  IMAD.MOV.U32 R7, RZ, RZ, R23 ;  /* 0x000000ffff077224 */ /* 0x000fe200078e0017 */
[----:B------:R-:W-:Y:S01]  /*12e0*/  IADD3 R0, PT, PT, R2, R3, R0 ;  /* 0x0000000302007210 */ /* 0x000fe20007ffe000 */
[----:B------:R-:W-:Y:S01]  /*12f0*/  IMAD.SHL.U32 R3, R4, 0x100, RZ ;  /* 0x0000010004037824 */ /* 0x000fe200078e00ff */
[----:B------:R-:W-:Y:S01]  /*1300*/  IADD3 R8, PT, PT, R10, R11, R8 ;  /* 0x0000000b0a087210 */ /* 0x000fe20007ffe008 */
[----:B------:R-:W-:Y:S01]  /*1310*/  IMAD.MOV.U32 R2, RZ, RZ, R16 ;  /* 0x000000ffff027224 */ /* 0x000fe200078e0010 */
[----:B------:R-:W-:Y:S01]  /*1320*/  LOP3.LUT R5, R12, 0xf, RZ, 0xc0, !PT ;  /* 0x0000000f0c057812 */ /* 0x000fe200078ec0ff */
[----:B------:R-:W-:Y:S01]  /*1330*/  IMAD.MOV.U32 R4, RZ, RZ, R18 ;  /* 0x000000ffff047224 */ /* 0x000fe200078e0012 */
[----:B------:R-:W-:Y:S01]  /*1340*/  LOP3.LUT R3, R3, 0xf00, RZ, 0xe2, !PT ;  /* 0x00000f0003037812 */ /* 0x000fe200078ee2ff */
[----:B------:R-:W-:Y:S01]  /*1350*/  STL [R1+0x49c], R92 ;  /* 0x00049c5c01007387 */ /* 0x000fe20000100800 */
[----:B------:R-:W-:Y:S01]  /*1360*/  PRMT R55, RZ, 0x7610, R55 ;  /* 0x00007610ff377816 */ /* 0x000fe20000000037 */
[----:B------:R-:W-:Y:S01]  /*1370*/  IMAD R5, R8, 0x10, R5 ;  /* 0x0000001008057824 */ /* 0x000fe200078e0205 */
[----:B------:R-:W-:Y:S01]  /*1380*/  PRMT R54, RZ, 0x7610, R54 ;  /* 0x00007610ff367816 */ /* 0x000fe20000000036 */
[----:B------:R-:W-:Y:S01]  /*1390*/  IMAD R0, R0, 0x1000, R3 ;  /* 0x0000100000007824 */ /* 0x000fe200078e0203 */
[----:B------:R-:W-:Y:S01]  /*13a0*/  PRMT R53, RZ, 0x7610, R53 ;  /* 0x00007610ff357816 */ /* 0x000fe20000000035 */
[----:B------:R-:W-:Y:S01]  /*13b0*/  IMAD.MOV.U32 R3, RZ, RZ, R19 ;  /* 0x000000ffff037224 */ /* 0x000fe200078e0013 */
[----:B------:R-:W-:-:S02]  /*13c0*/  LOP3.LUT R5, R5, 0xff, RZ, 0xc0, !PT ;  /* 0x000000ff05057812 */ /* 0x000fc400078ec0ff */
[----:B------:R-:W-:Y:S01]  /*13d0*/  PRMT R56, RZ, 0x7610, R56 ;  /* 0x00007610ff387816 */ /* 0x000fe20000000038 */
[----:B------:R-:W2:Y:S02]  /*13e0*/  FENCE.VIEW.ASYNC.S ;  /* 0x00000000000073c6 */ /* 0x000ea40000000000 */
[----:B--2---:R-:W2:Y:S02]  /*13f0*/  @!UP2 SYNCS.EXCH.64 URZ, [UR11], UR12 ;  /* 0x0000000c0bffa5b2 */ /* 0x004ea40008000100 */
[----:B--2---:R-:W-:Y:S01]  /*1400*/  BAR.SYNC.DEFER_BLOCKING 0x0 ;  /* 0x0000000000007b1d */ /* 0x004fe20000010000 */
[----:B------:R-:W-:Y:S01]  /*1410*/  IMAD.IADD R0, R0, 0x1, R5 ;  /* 0x0000000100007824 */ /* 0x000fe200078e0205 */
[----:B------:R-:W-:Y:S01]  /*1420*/  ISETP.GE.U32.AND P5, PT, R25, 0x7fffffde, PT ;  /* 0x7fffffde1900780c */ /* 0x000fe20003fa6070 */
[----:B------:R-:W-:Y:S02]  /*1430*/  IMAD.MOV.U32 R5, RZ, RZ, R21 ;  /* 0x000000ffff057224 */ /* 0x000fe400078e0015 */
[----:B-1----:R-:W-:Y:S01]  /*1440*/  IMAD.SHL.U32 R11, R82, 0x8, RZ ;  /* 0x00000008520b7824 */ /* 0x002fe200078e00ff */
[----:B------:R-:W-:Y:S01]  /*1450*/  PRMT R52, RZ, 0x7610, R52 ;  /* 0x00007610ff347816 */ /* 0x000fe20000000034 */
[----:B------:R-:W-:Y:S01]  /*1460*/  IMAD.MOV.U32 R8, RZ, RZ, R22 ;  /* 0x000000ffff087224 */ /* 0x000fe200078e0016 */
[----:B------:R-:W-:Y:S01]  /*1470*/  PRMT R51, RZ, 0x7610, R51 ;  /* 0x00007610ff337816 */ /* 0x000fe20000000033 */
[C---:B------:R-:W-:Y:S01]  /*1480*/  IMAD.WIDE R46, R11.reuse, 0x2, R2 ;  /* 0x000000020b2e7825 */ /* 0x040fe200078e0202 */
[----:B------:R-:W-:Y:S01]  /*1490*/  PRMT R50, RZ, 0x7610, R50 ;  /* 0x00007610ff327816 */ /* 0x000fe20000000032 */
[----:B------:R-:W-:Y:S01]  /*14a0*/  STL [R1+0x4c0], R83 ;  /* 0x0004c05301007387 */ /* 0x000fe20000100800 */
[----:B------:R-:W-:Y:S01]  /*14b0*/  LOP3.LUT R58, R0, 0xffff, RZ, 0xc0, !PT ;  /* 0x0000ffff003a7812 */ /* 0x000fe200078ec0ff */
[----:B------:R-:W-:-:S03]  /*14c0*/  IMAD.WIDE R44, R11, 0x2, R4 ;  /* 0x000000020b2c7825 */ /* 0x000fc600078e0204 */
[----:B------:R-:W-:Y:S01]  /*14d0*/  SHF.R.U32.HI R0, RZ, 0xf, R58 ;  /* 0x0000000fff007819 */ /* 0x000fe2000001163a */
[C---:B------:R-:W-:Y:S01]  /*14e0*/  IMAD.WIDE R42, R11.reuse, 0x2, R6 ;  /* 0x000000020b2a7825 */ /* 0x040fe200078e0206 */
[----:B------:R-:W2:Y:S04]  /*14f0*/  @!P6 LDG.E.U16 R55, desc[UR22][R4.64] ;  /* 0x000000160437e981 */ /* 0x000ea8000c1e1500 */
[----:B------:R-:W2:Y:S04]  /*1500*/  @!P6 LDG.E.U16 R54, desc[UR22][R6.64] ;  /* 0x000000160636e981 */ /* 0x000ea8000c1e1500 */
[----:B------:R-:W3:Y:S04]  /*1510*/  @!P6 LDG.E.U16 R53, desc[UR22][R8.64] ;  /* 0x000000160835e981 */ /* 0x000ee8000c1e1500 */
[----:B------:R-:W3:Y:S04]  /*1520*/  @!P0 LDG.E.U16 R52, desc[UR22][R46.64] ;  /* 0x000000162e348981 */ /* 0x000ee8000c1e1500 */
[----:B------:R-:W4:Y:S04]  /*1530*/  @!P0 LDG.E.U16 R51, desc[UR22][R44.64] ;  /* 0x000000162c338981 */ /* 0x000f28000c1e1500 */
[----:B------:R-:W4:Y:S01]  /*1540*/  @!P0 LDG.E.U16 R50, desc[UR22][R42.64] ;  /* 0x000000162a328981 */ /* 0x000f22000c1e1500 */
[----:B------:R-:W-:-:S03]  /*1550*/  IMAD.WIDE R38, R11, 0x2, R8 ;  /* 0x000000020b267825 */ /* 0x000fc600078e0208 */
[----:B------:R-:W4:Y:S01]  /*1560*/  @!P6 LDG.E.U16 R56, desc[UR22][R2.64] ;  /* 0x000000160238e981 */ /* 0x000f22000c1e1500 */
[----:B------:R-:W-:Y:S01]  /*1570*/  LOP3.LUT P6, RZ, R0, 0x1, RZ, 0xc0, !PT ;  /* 0x0000000100ff7812 */ /* 0x000fe200078cc0ff */
[----:B------:R-:W-:Y:S01]  /*1580*/  IMAD.SHL.U32 R11, R82, 0x10, RZ ;  /* 0x00000010520b7824 */ /* 0x000fe200078e00ff */
[----:B------:R-:W-:-:S03]  /*1590*/  PRMT R60, RZ, 0x7610, R60 ;  /* 0x00007610ff3c7816 */ /* 0x000fc6000000003c */
[----:B------:R-:W-:-:S04]  /*15a0*/  IMAD.WIDE R22, R11, 0x2, R2 ;  /* 0x000000020b167825 */ /* 0x000fc800078e0202 */
[----:B------:R-:W-:Y:S01]  /*15b0*/  IMAD.WIDE R16, R11, 0x2, R4 ;  /* 0x000000020b107825 */ /* 0x000fe200078e0204 */
[----:B------:R-:W-:-:S03]  /*15c0*/  PRMT R57, RZ, 0x7610, R57 ;  /* 0x00007610ff397816 */ /* 0x000fc60000000039 */
[C---:B------:R-:W-:Y:S01]  /*15d0*/  IMAD.WIDE R14, R11.reuse, 0x2, R6 ;  /* 0x000000020b0e7825 */ /* 0x040fe200078e0206 */
[----:B------:R1:W4:Y:S01]  /*15e0*/  @P6 LDG.E.U16 R60, desc[UR22][R16.64] ;  /* 0x00000016103c6981 */ /* 0x000322000c1e1500 */
[----:B------:R-:W-:Y:S02]  /*15f0*/  PRMT R59, RZ, 0x7610, R59 ;  /* 0x00007610ff3b7816 */ /* 0x000fe4000000003b */
[----:B------:R-:W-:Y:S01]  /*1600*/  IMAD.WIDE R12, R11, 0x2, R8 ;  /* 0x000000020b0c7825 */ /* 0x000fe200078e0208 */
[----:B------:R-:W-:Y:S02]  /*1610*/  PRMT R62, RZ, 0x7610, R62 ;  /* 0x00007610ff3e7816 */ /* 0x000fe4000000003e */
[----:B------:R-:W-:Y:S01]  /*1620*/  PRMT R61, RZ, 0x7610, R61 ;  /* 0x00007610ff3d7816 */ /* 0x000fe2000000003d */
[----:B------:R0:W4:Y:S04]  /*1630*/  @P6 LDG.E.U16 R59, desc[UR22][R14.64] ;  /* 0x000000160e3b6981 */ /* 0x000128000c1e1500 */
[----:B------:R0:W4:Y:S01]  /*1640*/  @P6 LDG.E.U16 R57, desc[UR22][R12.64] ;  /* 0x000000160c396981 */ /* 0x000122000c1e1500 */
[----:B------:R-:W-:-:S02]  /*1650*/  PRMT R69, RZ, 0x7610, R69 ;  /* 0x00007610ff457816 */ /* 0x000fc40000000045 */
[----:B------:R-:W-:Y:S01]  /*1660*/  PRMT R70, RZ, 0x7610, R70 ;  /* 0x00007610ff467816 */ /* 0x000fe20000000046 */
[----:B------:R0:W4:Y:S01]  /*1670*/  @!P0 LDG.E.U16 R62, desc[UR22][R38.64] ;  /* 0x00000016263e8981 */ /* 0x000122000c1e1500 */
[----:B------:R-:W-:Y:S01]  /*1680*/  PRMT R67, RZ, 0x7610, R67 ;  /* 0x00007610ff437816 */ /* 0x000fe20000000043 */
[----:B------:R-:W-:Y:S01]  /*1690*/  IMAD R19, R82, 0x9, RZ ;  /* 0x0000000952137824 */ /* 0x000fe200078e02ff */
[----:B------:R-:W-:Y:S01]  /*16a0*/  PRMT R68, RZ, 0x7610, R68 ;  /* 0x00007610ff447816 */ /* 0x000fe20000000044 */
[----:B------:R0:W4:Y:S01]  /*16b0*/  @P6 LDG.E.U16 R61, desc[UR22][R22.64] ;  /* 0x00000016163d6981 */ /* 0x000122000c1e1500 */
[----:B------:R-:W-:Y:S02]  /*16c0*/  PRMT R40, RZ, 0x7610, R40 ;  /* 0x00007610ff287816 */ /* 0x000fe40000000028 */
[----:B------:R-:W-:Y:S02]  /*16d0*/  PRMT R41, RZ, 0x7610, R41 ;  /* 0x00007610ff297816 */ /* 0x000fe40000000029 */
[----:B------:R-:W-:-:S02]  /*16e0*/  PRMT R20, RZ, 0x7610, R20 ;  /* 0x00007610ff147816 */ /* 0x000fc40000000014 */
[----:B------:R-:W-:Y:S01]  /*16f0*/  PRMT R21, RZ, 0x7610, R21 ;  /* 0x00007610ff157816 */ /* 0x000fe20000000015 */
[----:B--2---:R-:W-:Y:S04]  /*1700*/  STL.64 [R1+0x558], R54 ;  /* 0x0005583601007387 */ /* 0x004fe80000100a00 */
[----:B------:R-:W-:Y:S04]  /*1710*/  STL.64 [R1+0x1d8], R46 ;  /* 0x0001d82e01007387 */ /* 0x000fe80000100a00 */
[----:B------:R-:W-:Y:S04]  /*1720*/  STL.64 [R1+0x1d0], R44 ;  /* 0x0001d02c01007387 */ /* 0x000fe80000100a00 */
[----:B------:R-:W-:Y:S04]  /*1730*/  STL.64 [R1+0x1c8], R42 ;  /* 0x0001c82a01007387 */ /* 0x000fe80000100a00 */
[----:B---3--:R-:W-:Y:S04]  /*1740*/  STL.64 [R1+0x560], R52 ;  /* 0x0005603401007387 */ /* 0x008fe80000100a00 */
[----:B------:R-:W-:Y:S04]  /*1750*/  STL.64 [R1+0x1c0], R38 ;  /* 0x0001c02601007387 */ /* 0x000fe80000100a00 */
[----:B----4-:R-:W-:Y:S04]  /*1760*/  STL.64 [R1+0x568], R50 ;  /* 0x0005683201007387 */ /* 0x010fe80000100a00 */
[----:B------:R-:W-:Y:S04]  /*1770*/  STL.64 [R1+0xd8], R22 ;  /* 0x0000d81601007387 */ /* 0x000fe80000100a00 */
[----:B------:R1:W-:Y:S04]  /*1780*/  STL.64 [R1+0xd0], R16 ;  /* 0x0000d01001007387 */ /* 0x0003e80000100a00 */
[----:B------:R0:W-:Y:S01]  /*1790*/  STL.64 [R1+0xc8], R14 ;  /* 0x0000c80e01007387 */ /* 0x0001e20000100a00 */
[----:B-1----:R-:W-:-:S03]  /*17a0*/  IMAD R17, R82, 0x18, RZ ;  /* 0x0000001852117824 */ /* 0x002fc600078e02ff */
[----:B------:R1:W-:Y:S01]  /*17b0*/  STL.64 [R1+0xc0], R12 ;  /* 0x0000c00c01007387 */ /* 0x0003e20000100a00 */
[----:B------:R-:W-:-:S04]  /*17c0*/  IMAD.WIDE R10, R17, 0x2, R2 ;  /* 0x00000002110a7825 */ /* 0x000fc800078e0202 */
[C---:B0-----:R-:W-:Y:S01]  /*17d0*/  IMAD.WIDE R14, R17.reuse, 0x2, R6 ;  /* 0x00000002110e7825 */ /* 0x041fe200078e0206 */
[----:B------:R-:W-:Y:S03]  /*17e0*/  STL [R1+0x4a4], R10 ;  /* 0x0004a40a01007387 */ /* 0x000fe60000100800 */
[C---:B-1----:R-:W-:Y:S01]  /*17f0*/  IMAD.WIDE R12, R17.reuse, 0x2, R4 ;  /* 0x00000002110c7825 */ /* 0x042fe200078e0204 */
[----:B------:R-:W-:Y:S03]  /*1800*/  STL [R1+0x4a0], R11 ;  /* 0x0004a00b01007387 */ /* 0x000fe60000100800 */
[----:B------:R-:W-:Y:S01]  /*1810*/  IMAD.WIDE R16, R17, 0x2, R8 ;  /* 0x0000000211107825 */ /* 0x000fe200078e0208 */
[----:B------:R-:W-:Y:S03]  /*1820*/  STL [R1+0x4c4], R12 ;  /* 0x0004c40c01007387 */ /* 0x000fe60000100800 */
[C---:B------:R-:W-:Y:S01]  /*1830*/  IMAD.WIDE R44, R82.reuse, 0x2, R2 ;  /* 0x00000002522c7825 */ /* 0x040fe200078e0202 */
[----:B------:R-:W-:Y:S03]  /*1840*/  STL [R1+0x4a8], R13 ;  /* 0x0004a80d01007387 */ /* 0x000fe60000100800 */
[C---:B------:R-:W-:Y:S01]  /*1850*/  IMAD.WIDE R42, R82.reuse, 0x2, R4 ;  /* 0x00000002522a7825 */ /* 0x040fe200078e0204 */
[----:B------:R-:W-:Y:S03]  /*1860*/  STL.64 [R1+0x4b0], R14 ;  /* 0x0004b00e01007387 */ /* 0x000fe60000100a00 */
[C---:B------:R-:W-:Y:S01]  /*1870*/  IMAD.WIDE R38, R82.reuse, 0x2, R6 ;  /* 0x0000000252267825 */ /* 0x040fe200078e0206 */
[----:B------:R-:W-:Y:S03]  /*1880*/  STL.64 [R1+0x4b8], R16 ;  /* 0x0004b81001007387 */ /* 0x000fe60000100a00 */
[----:B------:R-:W-:Y:S01]  /*1890*/  IMAD.WIDE R22, R82, 0x2, R8 ;  /* 0x0000000252167825 */ /* 0x000fe200078e0208 */
[----:B------:R-:W-:Y:S04]  /*18a0*/  STL.64 [R1+0x2b8], R44 ;  /* 0x0002b82c01007387 */ /* 0x000fe80000100a00 */
[----:B------:R0:W-:Y:S04]  /*18b0*/  STL.64 [R1+0x2b0], R42 ;  /* 0x0002b02a01007387 */ /* 0x0001e80000100a00 */
[----:B------:R0:W2:Y:S04]  /*18c0*/  @!P1 LDG.E.U16 R69, desc[UR22][R42.64] ;  /* 0x000000162a459981 */ /* 0x0000a8000c1e1500 */
[----:B------:R1:W3:Y:S04]  /*18d0*/  @!P1 LDG.E.U16 R70, desc[UR22][R44.64] ;  /* 0x000000162c469981 */ /* 0x0002e8000c1e1500 */
[----:B------:R-:W-:Y:S01]  /*18e0*/  STL.64 [R1+0x2a8], R38 ;  /* 0x0002a82601007387 */ /* 0x000fe20000100a00 */
[----:B0-----:R-:W-:-:S03]  /*18f0*/  IMAD.WIDE R42, R19, 0x2, R4 ;  /* 0x00000002132a7825 */ /* 0x001fc600078e0204 */
[----:B------:R0:W-:Y:S01]  /*1900*/  STL.64 [R1+0x2a0], R22 ;  /* 0x0002a01601007387 */ /* 0x0001e20000100a00 */
[----:B-1----:R-:W-:-:S03]  /*1910*/  IMAD.WIDE R44, R19, 0x2, R2 ;  /* 0x00000002132c7825 */ /* 0x002fc600078e0202 */
[----:B------:R0:W4:Y:S04]  /*1920*/  @!P1 LDG.E.U16 R67, desc[UR22][R22.64] ;  /* 0x0000001616439981 */ /* 0x000128000c1e1500 */
[----:B------:R1:W2:Y:S04]  /*1930*/  @!P1 LDG.E.U16 R68, desc[UR22][R38.64] ;  /* 0x0000001626449981 */ /* 0x0002a8000c1e1500 */
[----:B------:R-:W2:Y:S01]  /*1940*/  @!P2 LDG.E.U16 R40, desc[UR22][R42.64] ;  /* 0x000000162a28a981 */ /* 0x000ea2000c1e1500 */
[----:B0-----:R-:W-:-:S03]  /*1950*/  IMAD.WIDE R22, R19, 0x2, R8 ;  /* 0x0000000213167825 */ /* 0x001fc600078e0208 */
[----:B------:R-:W3:Y:S01]  /*1960*/  @!P2 LDG.E.U16 R41, desc[UR22][R44.64] ;  /* 0x000000162c29a981 */ /* 0x000ee2000c1e1500 */
[----:B-1----:R-:W-:-:S03]  /*1970*/  IMAD.WIDE R38, R19, 0x2, R6 ;  /* 0x0000000213267825 */ /* 0x002fc600078e0206 */
[----:B------:R-:W4:Y:S04]  /*1980*/  @!P2 LDG.E.U16 R20, desc[UR22][R22.64] ;  /* 0x000000161614a981 */ /* 0x000f28000c1e1500 */
[----:B------:R0:W4:Y:S01]  /*1990*/  @!P2 LDG.E.U16 R21, desc[UR22][R38.64] ;  /* 0x000000162615a981 */ /* 0x000122000c1e1500 */
[----:B------:R-:W-:-:S04]  /*19a0*/  SHF.R.U32.HI R0, RZ, 0x7, R58 ;  /* 0x00000007ff007819 */ /* 0x000fc8000001163a */
[----:B------:R-:W-:Y:S01]  /*19b0*/  LOP3.LUT P0, RZ, R0, 0x1, RZ, 0xc0, !PT ;  /* 0x0000000100ff7812 */ /* 0x000fe2000780c0ff */
[----:B------:R-:W-:Y:S01]  /*19c0*/  VIADD R0, R90, 0xfffffff5 ;  /* 0xfffffff55a007836 */ /* 0x000fe20000000000 */
[----:B------:R-:W-:Y:S02]  /*19d0*/  PRMT R66, RZ, 0x7610, R66 ;  /* 0x00007610ff427816 */ /* 0x000fe40000000042 */
[----:B------:R-:W-:Y:S02]  /*19e0*/  PRMT R65, RZ, 0x7610, R65 ;  /* 0x00007610ff417816 */ /* 0x000fe40000000041 */
[----:B------:R-:W-:Y:S02]  /*19f0*/  PRMT R64, RZ, 0x7610, R64 ;  /* 0x00007610ff407816 */ /* 0x000fe40000000040 */
[----:B------:R-:W-:Y:S02]  /*1a00*/  PRMT R63, RZ, 0x7610, R63 ;  /* 0x00007610ff3f7816 */ /* 0x000fe4000000003f */
[----:B------:R-:W-:Y:S01]  /*1a10*/  ISETP.GE.U32.AND P6, PT, R0, 0x7fffffd6, PT ;  /* 0x7fffffd60000780c */ /* 0x000fe20003fc6070 */
[----:B------:R-:W-:-:S02]  /*1a20*/  VIADD R0, R90, 0xfffffffc ;  /* 0xfffffffc5a007836 */ /* 0x000fc40000000000 */
[----:B------:R-:W4:Y:S04]  /*1a30*/  @P0 LDG.E.U16 R66, desc[UR22][R10.64] ;  /* 0x000000160a420981 */ /* 0x000f28000c1e1500 */
[----:B------:R-:W4:Y:S04]  /*1a40*/  @P0 LDG.E.U16 R65, desc[UR22][R12.64] ;  /* 0x000000160c410981 */ /* 0x000f28000c1e1500 */
[----:B------:R-:W4:Y:S04]  /*1a50*/  @P0 LDG.E.U16 R64, desc[UR22][R14.64] ;  /* 0x000000160e400981 */ /* 0x000f28000c1e1500 */
[----:B------:R-:W4:Y:S01]  /*1a60*/  @P0 LDG.E.U16 R63, desc[UR22][R16.64] ;  /* 0x00000016103f0981 */ /* 0x000f22000c1e1500 */
[----:B------:R-:W-:-:S02]  /*1a70*/  ISETP.GE.U32.AND P0, PT, R0, 0x7fffffdd, PT ;  /* 0x7fffffdd0000780c */ /* 0x000fc40003f06070 */
[----:B------:R-:W-:-:S04]  /*1a80*/  SHF.R.U32.HI R0, RZ, 0xe, R58 ;  /* 0x0000000eff007819 */ /* 0x000fc8000001163a */
[----:B------:R-:W-:Y:S02]  /*1a90*/  LOP3.LUT P1, RZ, R0, 0x1, RZ, 0xc0, !PT ;  /* 0x0000000100ff7812 */ /* 0x000fe4000782c0ff */
[----:B------:R-:W-:Y:S01]  /*1aa0*/  SHF.R.U32.HI R0, RZ, 0x6, R58 ;  /* 0x00000006ff007819 */ /* 0x000fe2000001163a */
[----:B------:R-:W-:Y:S03]  /*1ab0*/  STL.64 [R1+0x1b8], R44 ;  /* 0x0001b82c01007387 */ /* 0x000fe60000100a00 */
[----:B------:R-:W-:Y:S01]  /*1ac0*/  LOP3.LUT P2, RZ, R0, 0x1, RZ, 0xc0, !PT ;  /* 0x0000000100ff7812 */ /* 0x000fe2000784c0ff */
[----:B------:R-:W-:Y:S01]  /*1ad0*/  STL.64 [R1+0x1b0], R42 ;  /* 0x0001b02a01007387 */ /* 0x000fe20000100a00 */
[----:B------:R-:W-:Y:S01]  /*1ae0*/  IMAD R0, R82, 0x11, RZ ;  /* 0x0000001152007824 */ /* 0x000fe200078e02ff */
[----:B------:R-:W-:Y:S02]  /*1af0*/  PRMT R24, RZ, 0x7610, R24 ;  /* 0x00007610ff187816 */ /* 0x000fe40000000018 */
[----:B------:R0:W-:Y:S04]  /*1b00*/  STL.64 [R1+0x1a8], R38 ;  /* 0x0001a82601007387 */ /* 0x0001e80000100a00 */
[----:B------:R1:W-:Y:S01]  /*1b10*/  STL.64 [R1+0x1a0], R22 ;  /* 0x0001a01601007387 */ /* 0x0003e20000100a00 */
[----:B------:R-:W-:-:S02]  /*1b20*/  PRMT R18, RZ, 0x7610, R18 ;  /* 0x00007610ff127816 */ /* 0x000fc40000000012 */
[----:B------:R-:W-:Y:S01]  /*1b30*/  PRMT R19, RZ, 0x7610, R19 ;  /* 0x00007610ff137816 */ /* 0x000fe20000000013 */
[----:B0-----:R-:W-:Y:S01]  /*1b40*/  IMAD.WIDE R38, R0, 0x2, R4 ;  /* 0x0000000200267825 */ /* 0x001fe200078e0204 */
[----:B------:R-:W-:-:S03]  /*1b50*/  PRMT R25, RZ, 0x7610, R25 ;  /* 0x00007610ff197816 */ /* 0x000fc60000000019 */
[C---:B-1----:R-:W-:Y:S01]  /*1b60*/  IMAD.WIDE R22, R0.reuse, 0x2, R6 ;  /* 0x0000000200167825 */ /* 0x042fe200078e0206 */
[----:B------:R-:W4:Y:S04]  /*1b70*/  @P1 LDG.E.U16 R24, desc[UR22][R38.64] ;  /* 0x0000001626181981 */ /* 0x000f28000c1e1500 */
[----:B------:R-:W4:Y:S04]  /*1b80*/  @P1 LDG.E.U16 R19, desc[UR22][R22.64] ;  /* 0x0000001616131981 */ /* 0x000f28000c1e1500 */
[----:B--2---:R-:W-:Y:S04]  /*1b90*/  STL [R1+0x2c], R40 ;  /* 0x00002c2801007387 */ /* 0x004fe80000100800 */
[----:B---3--:R0:W-:Y:S04]  /*1ba0*/  STL [R1+0xf0], R41 ;  /* 0x0000f02901007387 */ /* 0x0081e80000100800 */
[----:B----4-:R-:W-:Y:S04]  /*1bb0*/  STL [R1+0x24], R20 ;  /* 0x0000241401007387 */ /* 0x010fe80000100800 */
[----:B------:R1:W-:Y:S01]  /*1bc0*/  STL [R1+0x28], R21 ;  /* 0x0000281501007387 */ /* 0x0003e20000100800 */
[----:B0-----:R-:W-:-:S05]  /*1bd0*/  IMAD.WIDE R40, R0, 0x2, R2 ;  /* 0x0000000200287825 */ /* 0x001fca00078e0202 */
[----:B------:R-:W2:Y:S01]  /*1be0*/  @P1 LDG.E.U16 R25, desc[UR22][R40.64] ;  /* 0x0000001628191981 */ /* 0x000ea2000c1e1500 */
[----:B-1----:R-:W-:-:S05]  /*1bf0*/  IMAD.WIDE R20, R0, 0x2, R8 ;  /* 0x0000000200147825 */ /* 0x002fca00078e0208 */
[----:B------:R0:W3:Y:S04]  /*1c00*/  @P1 LDG.E.U16 R18, desc[UR22][R20.64] ;  /* 0x0000001614121981 */ /* 0x0000e8000c1e1500 */
[----:B------:R-:W-:Y:S04]  /*1c10*/  STL.64 [R1+0xb8], R40 ;  /* 0x0000b82801007387 */ /* 0x000fe80000100a00 */
[----:B------:R-:W-:Y:S04]  /*1c20*/  STL.64 [R1+0xb0], R38 ;  /* 0x0000b02601007387 */ /* 0x000fe80000100a00 */
[----:B------:R-:W-:Y:S04]  /*1c30*/  STL.64 [R1+0xa8], R22 ;  /* 0x0000a81601007387 */ /* 0x000fe80000100a00 */
[----:B------:R-:W-:Y:S01]  /*1c40*/  STL.64 [R1+0xa0], R20 ;  /* 0x0000a01401007387 */ /* 0x000fe20000100a00 */
[----:B------:R-:W-:-:S02]  /*1c50*/  PRMT R26, RZ, 0x7610, R26 ;  /* 0x00007610ff1a7816 */ /* 0x000fc4000000001a */
[----:B------:R-:W-:Y:S02]  /*1c60*/  PRMT R30, RZ, 0x7610, R30 ;  /* 0x00007610ff1e7816 */ /* 0x000fe4000000001e */
[----:B------:R-:W-:Y:S01]  /*1c70*/  PRMT R31, RZ, 0x7610, R31 ;  /* 0x00007610ff1f7816 */ /* 0x000fe2000000001f */
[----:B------:R1:W-:Y:S02]  /*1c80*/  STL [R1+0x1c], R24 ;  /* 0x00001c1801007387 */ /* 0x0003e40000100800 */
[----:B-1----:R-:W-:-:S04]  /*1c90*/  IMAD R24, R82, 0x19, RZ ;  /* 0x0000001952187824 */ /* 0x002fc800078e02ff */
[----:B0-----:R-:W-:-:S04]  /*1ca0*/  IMAD.WIDE R20, R24, 0x2, R4 ;  /* 0x0000000218147825 */ /* 0x001fc800078e0204 */
[C---:B------:R-:W-:Y:S01]  /*1cb0*/  IMAD.WIDE R22, R24.reuse, 0x2, R6 ;  /* 0x0000000218167825 */ /* 0x040fe200078e0206 */
[----:B------:R-:W4:Y:S04]  /*1cc0*/  @P2 LDG.E.U16 R31, desc[UR22][R20.64] ;  /* 0x00000016141f2981 */ /* 0x000f28000c1e1500 */
[----:B------:R-:W4:Y:S04]  /*1cd0*/  @P2 LDG.E.U16 R30, desc[UR22][R22.64] ;  /* 0x00000016161e2981 */ /* 0x000f28000c1e1500 */
[----:B---3--:R-:W-:Y:S04]  /*1ce0*/  STL [R1+0x14], R18 ;  /* 0x0000141201007387 */ /* 0x008fe80000100800 */
[----:B------:R0:W-:Y:S04]  /*1cf0*/  STL [R1+0x18], R19 ;  /* 0x0000181301007387 */ /* 0x0001e80000100800 */
[----:B--2---:R1:W-:Y:S01]  /*1d00*/  STL [R1+0x20], R25 ;  /* 0x0000201901007387 */ /* 0x0043e20000100800 */
[----:B0-----:R-:W-:-:S04]  /*1d10*/  IMAD.WIDE R18, R24, 0x2, R2 ;  /* 0x0000000218127825 */ /* 0x001fc800078e0202 */
[----:B-1----:R-:W-:-:S05]  /*1d20*/  IMAD.WIDE R24, R24, 0x2, R8 ;  /* 0x0000000218187825 */ /* 0x002fca00078e0208 */
[----:B------:R-:W2:Y:S01]  /*1d30*/  @P2 LDG.E.U16 R26, desc[UR22][R24.64] ;  /* 0x00000016181a2981 */ /* 0x000ea2000c1e1500 */
[----:B------:R-:W-:Y:S01]  /*1d40*/  VIADD R0, R90, 0xfffffff4 ;  /* 0xfffffff45a007836 */ /* 0x000fe20000000000 */
[----:B------:R-:W-:Y:S02]  /*1d50*/  PRMT R37, RZ, 0x7610, R37 ;  /* 0x00007610ff257816 */ /* 0x000fe40000000025 */
[----:B------:R-:W-:Y:S02]  /*1d60*/  STL [R1+0x4cc], R18 ;  /* 0x0004cc1201007387 */ /* 0x000fe40000100800 */
[----:B------:R-:W-:Y:S02]  /*1d70*/  ISETP.GE.U32.AND P1, PT, R0, 0x7fffffd5, PT ;  /* 0x7fffffd50000780c */ /* 0x000fe40003f26070 */
[----:B------:R-:W-:Y:S01]  /*1d80*/  STL [R1+0x4c8], R19 ;  /* 0x0004c81301007387 */ /* 0x000fe20000100800 */
[----:B------:R-:W-:-:S03]  /*1d90*/  SHF.R.U32.HI R0, RZ, 0xd, R58 ;  /* 0x0000000dff007819 */ /* 0x000fc6000001163a */
[----:B------:R-:W-:Y:S04]  /*1da0*/  STL [R1+0x4d4], R20 ;  /* 0x0004d41401007387 */ /* 0x000fe80000100800 */
[----:B------:R-:W-:Y:S04]  /*1db0*/  STL [R1+0x4d0], R21 ;  /* 0x0004d01501007387 */ /* 0x000fe80000100800 */
[----:B------:R-:W-:Y:S04]  /*1dc0*/  STL [R1+0x4dc], R22 ;  /* 0x0004dc1601007387 */ /* 0x000fe80000100800 */
[----:B------:R-:W3:Y:S01]  /*1dd0*/  @P2 LDG.E.U16 R37, desc[UR22][R18.64] ;  /* 0x0000001612252981 */ /* 0x000ee2000c1e1500 */
[----:B------:R-:W-:Y:S01]  /*1de0*/  LOP3.LUT P2, RZ, R0, 0x1, RZ, 0xc0, !PT ;  /* 0x0000000100ff7812 */ /* 0x000fe2000784c0ff */
[----:B------:R-:W-:-:S02]  /*1df0*/  IMAD.SHL.U32 R0, R82, 0x2, RZ ;  /* 0x0000000252007824 */ /* 0x000fc400078e00ff */
[----:B------:R-:W-:Y:S04]  /*1e00*/  STL [R1+0x4d8], R23 ;  /* 0x0004d81701007387 */ /* 0x000fe80000100800 */
[----:B------:R-:W-:Y:S01]  /*1e10*/  STL [R1+0x4e4], R24 ;  /* 0x0004e41801007387 */ /* 0x000fe20000100800 */
[----:B------:R-:W-:-:S03]  /*1e20*/  PRMT R27, RZ, 0x7610, R27 ;  /* 0x00007610ff1b7816 */ /* 0x000fc6000000001b */
[----:B------:R-:W-:Y:S01]  /*1e30*/  STL [R1+0x4e0], R25 ;  /* 0x0004e01901007387 */ /* 0x000fe20000100800 */
[----:B------:R-:W-:Y:S01]  /*1e40*/  PRMT R32, RZ, 0x7610, R32 ;  /* 0x00007610ff207816 */ /* 0x000fe20000000020 */
[----:B------:R-:W-:Y:S01]  /*1e50*/  IMAD.WIDE R38, R0, 0x2, R6 ;  /* 0x0000000200267825 */ /* 0x000fe200078e0206 */
[----:B------:R-:W-:-:S03]  /*1e60*/  PRMT R33, RZ, 0x7610, R33 ;  /* 0x00007610ff217816 */ /* 0x000fc60000000021 */
[C---:B------:R-:W-:Y:S01]  /*1e70*/  IMAD.WIDE R40, R0.reuse, 0x2, R4 ;  /* 0x0000000200287825 */ /* 0x040fe200078e0204 */
[----:B------:R0:W3:Y:S04]  /*1e80*/  @!P5 LDG.E.U16 R32, desc[UR22][R38.64] ;  /* 0x000000162620d981 */ /* 0x0000e8000c1e1500 */
[----:B------:R-:W3:Y:S04]  /*1e90*/  @!P5 LDG.E.U16 R33, desc[UR22][R40.64] ;  /* 0x000000162821d981 */ /* 0x000ee8000c1e1500 */
[----:B--2---:R-:W-:Y:S04]  /*1ea0*/  STL [R1+0xe0], R26 ;  /* 0x0000e01a01007387 */ /* 0x004fe80000100800 */
[----:B----4-:R-:W-:Y:S04]  /*1eb0*/  STL [R1+0xe4], R30 ;  /* 0x0000e41e01007387 */ /* 0x010fe80000100800 */
[----:B------:R1:W-:Y:S02]  /*1ec0*/  STL [R1+0xe8], R31 ;  /* 0x0000e81f01007387 */ /* 0x0003e40000100800 */
[----:B-1----:R-:W-:-:S05]  /*1ed0*/  IMAD.WIDE R30, R0, 0x2, R8 ;  /* 0x00000002001e7825 */ /* 0x002fca00078e0208 */
[----:B------:R-:W2:Y:S01]  /*1ee0*/  @!P5 LDG.E.U16 R27, desc[UR22][R30.64] ;  /* 0x000000161e1bd981 */ /* 0x000ea2000c1e1500 */
[----:B------:R-:W-:Y:S01]  /*1ef0*/  PRMT R34, RZ, 0x7610, R34 ;  /* 0x00007610ff227816 */ /* 0x000fe20000000022 */
[----:B------:R-:W-:Y:S01]  /*1f00*/  IMAD.WIDE R42, R0, 0x2, R2 ;  /* 0x00000002002a7825 */ /* 0x000fe200078e0202 */
[----:B------:R-:W-:Y:S02]  /*1f10*/  IABS R26, R35 ;  /* 0x00000023001a7213 */ /* 0x000fe40000000000 */
[----:B------:R-:W-:Y:S02]  /*1f20*/  SHF.R.U32.HI R0, RZ, 0x5, R58 ;  /* 0x00000005ff007819 */ /* 0x000fe4000001163a */
[----:B------:R-:W-:Y:S04]  /*1f30*/  STL.64 [R1+0x298], R42 ;  /* 0x0002982a01007387 */ /* 0x000fe80000100a00 */
[----:B------:R-:W4:Y:S01]  /*1f40*/  @!P5 LDG.E.U16 R34, desc[UR22][R42.64] ;  /* 0x000000162a22d981 */ /* 0x000f22000c1e1500 */
[----:B------:R-:W-:Y:S01]  /*1f50*/  LOP3.LUT P5, RZ, R0, 0x1, RZ, 0xc0, !PT ;  /* 0x0000000100ff7812 */ /* 0x000fe200078ac0ff */
[----:B------:R-:W-:-:S02]  /*1f60*/  IMAD.MOV.U32 R0, RZ, RZ, R26 ;  /* 0x000000ffff007224 */ /* 0x000fc400078e001a */
[----:B------:R-:W-:Y:S01]  /*1f70*/  STL.64 [R1+0x290], R40 ;  /* 0x0002902801007387 */ /* 0x000fe20000100a00 */
[----:B------:R-:W-:-:S03]  /*1f80*/  IMAD R26, R82, 0xa, RZ ;  /* 0x0000000a521a7824 */ /* 0x000fc600078e02ff */
[----:B------:R0:W-:Y:S01]  /*1f90*/  STL.64 [R1+0x288], R38 ;  /* 0x0002882601007387 */ /* 0x0001e20000100a00 */
[----:B------:R-:W-:-:S03]  /*1fa0*/  PRMT R93, RZ, 0x7610, R93 ;  /* 0x00007610ff5d7816 */ /* 0x000fc6000000005d */
[----:B---3--:R-:W-:Y:S01]  /*1fb0*/  STL [R1+0xec], R37 ;  /* 0x0000ec2501007387 */ /* 0x008fe20000100800 */
[----:B------:R-:W-:-:S03]  /*1fc0*/  PRMT R89, RZ, 0x7610, R89 ;  /* 0x00007610ff597816 */ /* 0x000fc60000000059 */
[----:B------:R-:W-:Y:S01]  /*1fd0*/  STL.64 [R1+0x280], R30 ;  /* 0x0002801e01007387 */ /* 0x000fe20000100a00 */
[----:B0-----:R-:W-:-:S05]  /*1fe0*/  IMAD.WIDE R38, R26, 0x2, R4 ;  /* 0x000000021a267825 */ /* 0x001fca00078e0204 */
[----:B------:R-:W3:Y:S04]  /*1ff0*/  @!P6 LDG.E.U16 R93, desc[UR22][R38.64] ;  /* 0x00000016265de981 */ /* 0x000ee8000c1e1500 */
[----:B--2---:R-:W-:Y:S04]  /*2000*/  STL [R1+0x30], R27 ;  /* 0x0000301b01007387 */ /* 0x004fe80000100800 */
[----:B------:R-:W-:Y:S04]  /*2010*/  STL [R1+0x34], R32 ;  /* 0x0000342001007387 */ /* 0x000fe80000100800 */
[----:B------:R0:W-:Y:S02]  /*2020*/  STL [R1+0x38], R33 ;  /* 0x0000382101007387 */ /* 0x0001e40000100800 */
[----:B0-----:R-:W-:-:S05]  /*2030*/  IMAD.WIDE R32, R26, 0x2, R6 ;  /* 0x000000021a207825 */ /* 0x001fca00078e0206 */
[----:B------:R-:W2:Y:S01]  /*2040*/  @!P6 LDG.E.U16 R89, desc[UR22][R32.64] ;  /* 0x000000162059e981 */ /* 0x000ea2000c1e1500 */
[----:B------:R-:W-:Y:S01]  /*2050*/  PRMT R28, RZ, 0x7610, R28 ;  /* 0x00007610ff1c7816 */ /* 0x000fe2000000001c */
[----:B------:R-:W-:-:S04]  /*2060*/  IMAD.WIDE R40, R26, 0x2, R2 ;  /* 0x000000021a287825 */ /* 0x000fc800078e0202 */
[----:B------:R-:W-:Y:S01]  /*2070*/  IMAD.WIDE R30, R26, 0x2, R8 ;  /* 0x000000021a1e7825 */ /* 0x000fe200078e0208 */
[----:B------:R-:W-:Y:S04]  /*2080*/  STL.64 [R1+0x198], R40 ;  /* 0x0001982801007387 */ /* 0x000fe80000100a00 */
[----:B------:R0:W4:Y:S04]  /*2090*/  @!P6 LDG.E.U16 R28, desc[UR22][R40.64] ;  /* 0x00000016281ce981 */ /* 0x000128000c1e1500 */
[----:B------:R-:W-:Y:S04]  /*20a0*/  STL.64 [R1+0x190], R38 ;  /* 0x0001902601007387 */ /* 0x000fe80000100a00 */
[----:B------:R-:W-:Y:S04]  /*20b0*/  STL.64 [R1+0x188], R32 ;  /* 0x0001882001007387 */ /* 0x000fe80000100a00 */
[----:B------:R-:W-:Y:S04]  /*20c0*/  STL.64 [R1+0x180], R30 ;  /* 0x0001801e01007387 */ /* 0x000fe80000100a00 */
[----:B---3--:R-:W-:Y:S01]  /*20d0*/  STL [R1+0x530], R93 ;  /* 0x0005305d01007387 */ /* 0x008fe20000100800 */
[----:B------:R-:W-:Y:S01]  /*20e0*/  PRMT R29, RZ, 0x7610, R29 ;  /* 0x00007610ff1d7816 */ /* 0x000fe2000000001d */
[----:B------:R-:W1:Y:S02]  /*20f0*/  I2F.RP R27, R0 ;  /* 0x00000000001b7306 */ /* 0x000e640000209400 */
[----:B--2---:R-:W-:Y:S04]  /*2100*/  STL [R1+0x534], R89 ;  /* 0x0005345901007387 */ /* 0x004fe80000100800 */
[----:B----4-:R2:W-:Y:S02]  /*2110*/  STL [R1+0x3c], R34 ;  /* 0x00003c2201007387 */ /* 0x0105e40000100800 */
[----:B--2---:R-:W-:-:S04]  /*2120*/  IMAD R34, R82, 0x3, RZ ;  /* 0x0000000352227824 */ /* 0x004fc800078e02ff */
[----:B0-----:R-:W-:-:S05]  /*2130*/  IMAD.WIDE R40, R34, 0x2, R2 ;  /* 0x0000000222287825 */ /* 0x001fca00078e0202 */
[----:B------:R-:W2:Y:S01]  /*2140*/  @!P0 LDG.E.U16 R29, desc[UR22][R40.64] ;  /* 0x00000016281d8981 */ /* 0x000ea2000c1e1500 */
[----:B------:R-:W-:Y:S02]  /*2150*/  PRMT R88, RZ, 0x7610, R88 ;  /* 0x00007610ff587816 */ /* 0x000fe40000000058 */
[----:B------:R-:W-:-:S04]  /*2160*/  SHF.R.U32.HI R26, RZ, 0xc, R58 ;  /* 0x0000000cff1a7819 */ /* 0x000fc8000001163a */
[----:B------:R0:W3:Y:S01]  /*2170*/  @!P6 LDG.E.U16 R88, desc[UR22][R30.64] ;  /* 0x000000161e58e981 */ /* 0x0000e2000c1e1500 */
[----:B------:R-:W-:Y:S02]  /*2180*/  LOP3.LUT P6, RZ, R26, 0x1, RZ, 0xc0, !PT ;  /* 0x000000011aff7812 */ /* 0x000fe400078cc0ff */
[----:B-1----:R-:W1:Y:S01]  /*2190*/  MUFU.RCP R26, R27 ;  /* 0x0000001b001a7308 */ /* 0x002e620000001000 */
[----:B------:R4:W-:Y:S01]  /*21a0*/  STL [R1], R28 ;  /* 0x0000001c01007387 */ /* 0x0009e20000100800 */
[C---:B------:R-:W-:Y:S01]  /*21b0*/  IMAD R38, R82.reuse, 0xb, RZ ;  /* 0x0000000b52267824 */ /* 0x040fe200078e02ff */
[----:B------:R-:W-:Y:S01]  /*21c0*/  PRMT R74, RZ, 0x7610, R74 ;  /* 0x00007610ff4a7816 */ /* 0x000fe2000000004a */
[C---:B------:R-:W-:Y:S02]  /*21d0*/  IMAD R32, R82.reuse, 0x1a, RZ ;  /* 0x0000001a52207824 */ /* 0x040fe400078e02ff */
[C---:B------:R-:W-:Y:S02]  /*21e0*/  IMAD R48, R82.reuse, 0x13, RZ ;  /* 0x0000001352307824 */ /* 0x040fe400078e02ff */
[----:B----4-:R-:W-:-:S02]  /*21f0*/  IMAD R28, R82, 0x12, RZ ;  /* 0x00000012521c7824 */ /* 0x010fc400078e02ff */
[----:B0-----:R-:W-:-:S04]  /*2200*/  IMAD.WIDE R30, R38, 0x2, R2 ;  /* 0x00000002261e7825 */ /* 0x001fc800078e0202 */
[----:B-1----:R-:W-:Y:S02]  /*2210*/  VIADD R26, R26, 0xffffffe ;  /* 0x0ffffffe1a1a7836 */ /* 0x002fe40000000000 */
[----:B------:R-:W-:Y:S02]  /*2220*/  IMAD.WIDE R44, R28, 0x2, R2 ;  /* 0x000000021c2c7825 */ /* 0x000fe400078e0202 */
[----:B------:R0:W1:Y:S01]  /*2230*/  F2I.FTZ.U32.TRUNC.NTZ R37, R26 ;  /* 0x0000001a00257305 */ /* 0x000062000021f000 */
[----:B------:R-:W-:Y:S01]  /*2240*/  PRMT R73, RZ, 0x7610, R73 ;  /* 0x00007610ff497816 */ /* 0x000fe20000000049 */
[----:B------:R-:W-:Y:S01]  /*2250*/  IMAD.WIDE R42, R48, 0x2, R2 ;  /* 0x00000002302a7825 */ /* 0x000fe200078e0202 */
[----:B------:R-:W-:Y:S01]  /*2260*/  PRMT R72, RZ, 0x7610, R72 ;  /* 0x00007610ff487816 */ /* 0x000fe20000000048 */
[----:B------:R4:W-:Y:S01]  /*2270*/  STL.64 [R1+0x98], R44 ;  /* 0x0000982c01007387 */ /* 0x0009e20000100a00 */
[----:B------:R-:W-:Y:S01]  /*2280*/  PRMT R87, RZ, 0x7610, R87 ;  /* 0x00007610ff577816 */ /* 0x000fe20000000057 */
[----:B------:R-:W-:-:S02]  /*2290*/  IMAD.WIDE R46, R28, 0x2, R4 ;  /* 0x000000021c2e7825 */ /* 0x000fc400078e0204 */
[----:B------:R4:W3:Y:S02]  /*22a0*/  @P2 LDG.E.U16 R74, desc[UR22][R44.64] ;  /* 0x000000162c4a2981 */ /* 0x0008e4000c1e1500 */
[----:B0-----:R-:W-:Y:S02]  /*22b0*/  IMAD.WIDE R26, R32, 0x2, R2 ;  /* 0x00000002201a7825 */ /* 0x001fe400078e0202 */
[----:B------:R0:W-:Y:S04]  /*22c0*/  STL.64 [R1+0x278], R40 ;  /* 0x0002782801007387 */ /* 0x0001e80000100a00 */
[----:B------:R1:W-:Y:S01]  /*22d0*/  STL.64 [R1+0x178], R30 ;  /* 0x0001781e01007387 */ /* 0x0003e20000100a00 */
[----:B----4-:R-:W-:-:S03]  /*22e0*/  IMAD.WIDE R44, R28, 0x2, R6 ;  /* 0x000000021c2c7825 */ /* 0x010fc600078e0206 */
[----:B------:R-:W-:Y:S01]  /*22f0*/  STL [R1+0x4ec], R26 ;  /* 0x0004ec1a01007387 */ /* 0x000fe20000100800 */
[----:B------:R-:W-:-:S03]  /*2300*/  PRMT R77, RZ, 0x7610, R77 ;  /* 0x00007610ff4d7816 */ /* 0x000fc6000000004d */
[----:B------:R-:W-:Y:S01]  /*2310*/  STL.64 [R1+0x78], R42 ;  /* 0x0000782a01007387 */ /* 0x000fe20000100a00 */
[----:B------:R-:W-:Y:S01]  /*2320*/  PRMT R76, RZ, 0x7610, R76 ;  /* 0x00007610ff4c7816 */ /* 0x000fe2000000004c */
[----:B0-----:R-:W-:Y:S02]  /*2330*/  IMAD.WIDE R40, R28, 0x2, R8 ;  /* 0x000000021c287825 */ /* 0x001fe400078e0208 */
[----:B------:R-:W-:Y:S01]  /*2340*/  STL [R1+0x4e8], R27 ;  /* 0x0004e81b01007387 */ /* 0x000fe20000100800 */
[----:B------:R-:W-:-:S03]  /*2350*/  PRMT R75, RZ, 0x7610, R75 ;  /* 0x00007610ff4b7816 */ /* 0x000fc6000000004b */
[----:B------:R1:W4:Y:S04]  /*2360*/  @!P1 LDG.E.U16 R87, desc[UR22][R30.64] ;  /* 0x000000161e579981 */ /* 0x000328000c1e1500 */
[----:B------:R0:W3:Y:S04]  /*2370*/  @P2 LDG.E.U16 R73, desc[UR22][R46.64] ;  /* 0x000000162e492981 */ /* 0x0000e8000c1e1500 */
[----:B------:R0:W3:Y:S01]  /*2380*/  @P2 LDG.E.U16 R72, desc[UR22][R44.64] ;  /* 0x000000162c482981 */ /* 0x0000e2000c1e1500 */
[----:B-1----:R-:W-:Y:S01]  /*2390*/  IMAD.WIDE R30, R32, 0x2, R6 ;  /* 0x00000002201e7825 */ /* 0x002fe200078e0206 */
[----:B------:R-:W-:-:S04]  /*23a0*/  PRMT R10, RZ, 0x7610, R10 ;  /* 0x00007610ff0a7816 */ /* 0x000fc8000000000a */
[----:B------:R-:W4:Y:S01]  /*23b0*/  @P5 LDG.E.U16 R76, desc[UR22][R30.64] ;  /* 0x000000161e4c5981 */ /* 0x000f22000c1e1500 */
[----:B------:R-:W-:Y:S01]  /*23c0*/  PRMT R11, RZ, 0x7610, R11 ;  /* 0x00007610ff0b7816 */ /* 0x000fe2000000000b */
[----:B------:R-:W-:-:S04]  /*23d0*/  IMAD.WIDE R54, R34, 0x2, R8 ;  /* 0x0000000222367825 */ /* 0x000fc800078e0208 */
[----:B------:R-:W-:Y:S01]  /*23e0*/  IMAD.WIDE R52, R34, 0x2, R6 ;  /* 0x0000000222347825 */ /* 0x000fe200078e0206 */
[----:B------:R-:W-:Y:S01]  /*23f0*/  PRMT R86, RZ, 0x7610, R86 ;  /* 0x00007610ff567816 */ /* 0x000fe20000000056 */
[----:B------:R-:W4:Y:S02]  /*2400*/  @!P0 LDG.E.U16 R10, desc[UR22][R54.64] ;  /* 0x00000016360a8981 */ /* 0x000f24000c1e1500 */
[----:B------:R-:W-:Y:S02]  /*2410*/  IMAD.WIDE R92, R38, 0x2, R4 ;  /* 0x00000002265c7825 */ /* 0x000fe400078e0204 */
[----:B------:R-:W4:Y:S04]  /*2420*/  @!P0 LDG.E.U16 R11, desc[UR22][R52.64] ;  /* 0x00000016340b8981 */ /* 0x000f28000c1e1500 */
[----:B------:R-:W4:Y:S01]  /*2430*/  @!P1 LDG.E.U16 R86, desc[UR22][R92.64] ;  /* 0x000000165c569981 */ /* 0x000f22000c1e1500 */
[----:B------:R-:W-:Y:S01]  /*2440*/  PRMT R13, RZ, 0x7610, R13 ;  /* 0x00007610ff0d7816 */ /* 0x000fe2000000000d */
[----:B------:R-:W-:-:S05]  /*2450*/  IMAD.WIDE R50, R34, 0x2, R4 ;  /* 0x0000000222327825 */ /* 0x000fca00078e0204 */
[----:B------:R-:W4:Y:S04]  /*2460*/  @!P0 LDG.E.U16 R13, desc[UR22][R50.64] ;  /* 0x00000016320d8981 */ /* 0x000f28000c1e1500 */
[----:B--2---:R1:W-:Y:S02]  /*2470*/  STL [R1+0x10], R29 ;  /* 0x0000101d01007387 */ /* 0x0043e40000100800 */
[----:B-1----:R-:W-:-:S04]  /*2480*/  IMAD.WIDE R28, R32, 0x2, R4 ;  /* 0x00000002201c7825 */ /* 0x002fc800078e0204 */
[----:B------:R-:W-:Y:S01]  /*2490*/  IMAD.WIDE R32, R32, 0x2, R8 ;  /* 0x0000000220207825 */ /* 0x000fe200078e0208 */
[----:B------:R-:W4:Y:S04]  /*24a0*/  @P5 LDG.E.U16 R77, desc[UR22][R28.64] ;  /* 0x000000161c4d5981 */ /* 0x000f28000c1e1500 */
[----:B------:R-:W2:Y:S04]  /*24b0*/  @P5 LDG.E.U16 R75, desc[UR22][R32.64] ;  /* 0x00000016204b5981 */ /* 0x000ea8000c1e1500 */
[----:B------:R0:W-:Y:S04]  /*24c0*/  STL.64 [R1+0x90], R46 ;  /* 0x0000902e01007387 */ /* 0x0001e80000100a00 */
[----:B------:R1:W-:Y:S04]  /*24d0*/  STL.64 [R1+0x88], R44 ;  /* 0x0000882c01007387 */ /* 0x0003e80000100a00 */
[----:B------:R1:W-:Y:S04]  /*24e0*/  STL.64 [R1+0x80], R40 ;  /* 0x0000802801007387 */ /* 0x0003e80000100a00 */
[----:B------:R-:W-:Y:S01]  /*24f0*/  STL.64 [R1+0x270], R50 ;  /* 0x0002703201007387 */ /* 0x000fe20000100a00 */
[----:B0-----:R-:W-:-:S03]  /*2500*/  IMAD.WIDE R46, R38, 0x2, R6 ;  /* 0x00000002262e7825 */ /* 0x001fc600078e0206 */
[----:B------:R-:W-:Y:S01]  /*2510*/  STL.64 [R1+0x268], R52 ;  /* 0x0002683401007387 */ /* 0x000fe20000100a00 */
[----:B-1----:R-:W-:-:S03]  /*2520*/  IMAD.WIDE R44, R38, 0x2, R8 ;  /* 0x00000002262c7825 */ /* 0x002fc600078e0208 */
[----:B------:R-:W-:Y:S01]  /*2530*/  STL.64 [R1+0x260], R54 ;  /* 0x0002603601007387 */ /* 0x000fe20000100a00 */
[----:B------:R-:W-:-:S06]  /*2540*/  PRMT R71, RZ, 0x7610, R71 ;  /* 0x00007610ff477816 */ /* 0x000fcc0000000047 */
[----:B------:R0:W2:Y:S01]  /*2550*/  @P2 LDG.E.U16 R71, desc[UR22][R40.64] ;  /* 0x0000001628472981 */ /* 0x0000a2000c1e1500 */
[----:B------:R-:W-:Y:S01]  /*2560*/  PRMT R79, RZ, 0x7610, R79 ;  /* 0x00007610ff4f7816 */ /* 0x000fe2000000004f */
[----:B0-----:R-:W-:Y:S02]  /*2570*/  IMAD.WIDE R40, R48, 0x2, R4 ;  /* 0x0000000230287825 */ /* 0x001fe400078e0204 */
[----:B---3--:R0:W-:Y:S04]  /*2580*/  STL.64 [R1+0x538], R72 ;  /* 0x0005384801007387 */ /* 0x0081e80000100a00 */
[----:B------:R-:W-:Y:S04]  /*2590*/  STL.64 [R1+0x170], R92 ;  /* 0x0001705c01007387 */ /* 0x000fe80000100a00 */
[----:B------:R-:W-:Y:S04]  /*25a0*/  STL [R1+0x4f4], R28 ;  /* 0x0004f41c01007387 */ /* 0x000fe80000100800 */
[----:B------:R-:W-:Y:S04]  /*25b0*/  STL.64 [R1+0x168], R46 ;  /* 0x0001682e01007387 */ /* 0x000fe80000100a00 */
[----:B------:R-:W-:Y:S04]  /*25c0*/  STL [R1+0x4f0], R29 ;  /* 0x0004f01d01007387 */ /* 0x000fe80000100800 */
[----:B------:R-:W-:Y:S01]  /*25d0*/  STL.64 [R1+0x160], R44 ;  /* 0x0001602c01007387 */ /* 0x000fe20000100a00 */
[----:B------:R-:W-:Y:S01]  /*25e0*/  SHF.R.U32.HI R39, RZ, 0x5, R49 ;  /* 0x00000005ff277819 */ /* 0x000fe20000011631 */
[----:B------:R-:W-:Y:S01]  /*25f0*/  IMAD.MOV R34, RZ, RZ, -R37 ;  /* 0x000000ffff227224 */ /* 0x000fe200078e0a25 */
[----:B------:R-:W-:-:S02]  /*2600*/  PRMT R84, RZ, 0x7610, R84 ;  /* 0x00007610ff547816 */ /* 0x000fc40000000054 */
[----:B------:R-:W-:Y:S01]  /*2610*/  SGXT.U32 R39, R39, 0x2 ;  /* 0x000000022727781a */ /* 0x000fe20000000000 */
[----:B------:R-:W-:Y:S01]  /*2620*/  IMAD R34, R34, R0, RZ ;  /* 0x0000000022227224 */ /* 0x000fe200078e02ff */
[----:B------:R-:W-:Y:S02]  /*2630*/  PRMT R80, RZ, 0x7610, R80 ;  /* 0x00007610ff507816 */ /* 0x000fe40000000050 */
[----:B------:R-:W-:Y:S01]  /*2640*/  PRMT R85, RZ, 0x7610, R85 ;  /* 0x00007610ff557816 */ /* 0x000fe20000000055 */
[----:B------:R-:W3:Y:S01]  /*2650*/  @!P1 LDG.E.U16 R84, desc[UR22][R44.64] ;  /* 0x000000162c549981 */ /* 0x000ee2000c1e1500 */
[----:B------:R-:W-:-:S03]  /*2660*/  PRMT R81, RZ, 0x7610, R81 ;  /* 0x00007610ff517816 */ /* 0x000fc60000000051 */
[----:B------:R-:W3:Y:S04]  /*2670*/  @P6 LDG.E.U16 R80, desc[UR22][R40.64] ;  /* 0x0000001628506981 */ /* 0x000ee8000c1e1500 */
[----:B------:R-:W3:Y:S04]  /*2680*/  @!P1 LDG.E.U16 R85, desc[UR22][R46.64] ;  /* 0x000000162e559981 */ /* 0x000ee8000c1e1500 */
[----:B------:R-:W3:Y:S01]  /*2690*/  @P6 LDG.E.U16 R81, desc[UR22][R42.64] ;  /* 0x000000162a516981 */ /* 0x000ee2000c1e1500 */
[----:B------:R-:W-:-:S06]  /*26a0*/  PRMT R78, RZ, 0x7610, R78 ;  /* 0x00007610ff4e7816 */ /* 0x000fcc000000004e */
[----:B------:R-:W3:Y:S01]  /*26b0*/  @P5 LDG.E.U16 R78, desc[UR22][R26.64] ;  /* 0x000000161a4e5981 */ /* 0x000ee2000c1e1500 */
[----:B0-----:R-:W-:-:S03]  /*26c0*/  PRMT R72, RZ, 0x7610, R72 ;  /* 0x00007610ff487816 */ /* 0x001fc60000000048 */
[----:B----4-:R-:W-:Y:S04]  /*26d0*/  STL.64 [R1+0x540], R76 ;  /* 0x0005404c01007387 */ /* 0x010fe80000100a00 */
[----:B------:R-:W-:Y:S04]  /*26e0*/  STL [R1+0x4fc], R30 ;  /* 0x0004fc1e01007387 */ /* 0x000fe80000100800 */
[----:B------:R-:W-:Y:S04]  /*26f0*/  STL [R1+0x4f8], R31 ;  /* 0x0004f81f01007387 */ /* 0x000fe80000100800 */
[----:B--2---:R-:W-:Y:S04]  /*2700*/  STL.64 [R1+0x548], R74 ;  /* 0x0005484a01007387 */ /* 0x004fe80000100a00 */
[----:B------:R-:W-:Y:S04]  /*2710*/  STL [R1+0x504], R32 ;  /* 0x0005042001007387 */ /* 0x000fe80000100800 */
[----:B------:R-:W-:Y:S04]  /*2720*/  STL [R1+0x500], R33 ;  /* 0x0005002101007387 */ /* 0x000fe80000100800 */
[----:B------:R-:W2:Y:S04]  /*2730*/  LDL.LU.64 R50, [R1+0x568] ;  /* 0x0005680001327983 */ /* 0x000ea80000300a00 */
[----:B------:R-:W4:Y:S04]  /*2740*/  LDL.LU.64 R52, [R1+0x560] ;  /* 0x0005600001347983 */ /* 0x000f280000300a00 */
[----:B------:R-:W2:Y:S04]  /*2750*/  LDL.LU.64 R54, [R1+0x558] ;  /* 0x0005580001367983 */ /* 0x000ea80000300a00 */
[----:B------:R-:W-:Y:S04]  /*2760*/  STL.64 [R1+0x70], R40 ;  /* 0x0000702801007387 */ /* 0x000fe80000100a00 */
[----:B------:R-:W-:Y:S04]  /*2770*/  STL [R1+0x4], R10 ;  /* 0x0000040a01007387 */ /* 0x000fe80000100800 */
[----:B------:R0:W-:Y:S04]  /*2780*/  STL [R1+0x8], R11 ;  /* 0x0000080b01007387 */ /* 0x0001e80000100800 */
[----:B------:R-:W-:Y:S01]  /*2790*/  STL.64 [R1+0x550], R86 ;  /* 0x0005505601007387 */ /* 0x000fe20000100a00 */
[----:B0-----:R-:W-:-:S05]  /*27a0*/  IMAD.WIDE R10, R48, 0x2, R6 ;  /* 0x00000002300a7825 */ /* 0x001fca00078e0206 */
[----:B------:R0:W-:Y:S04]  /*27b0*/  STL.64 [R1+0x68], R10 ;  /* 0x0000680a01007387 */ /* 0x0001e80000100a00 */
[----:B------:R0:W2:Y:S02]  /*27c0*/  @P6 LDG.E.U16 R79, desc[UR22][R10.64] ;  /* 0x000000160a4f6981 */ /* 0x0000a4000c1e1500 */
[----:B0-----:R-:W-:Y:S02]  /*27d0*/  IMAD.SHL.U32 R10, R36, 0x10, RZ ;  /* 0x00000010240a7824 */ /* 0x001fe400078e00ff */
[----:B------:R-:W-:-:S03]  /*27e0*/  IMAD.MOV.U32 R36, RZ, RZ, RZ ;  /* 0x000000ffff247224 */ /* 0x000fc600078e00ff */
[----:B------:R-:W-:Y:S01]  /*27f0*/  LOP3.LUT R39, R10, R39, RZ, 0xfc, !PT ;  /* 0x000000270a277212 */ /* 0x000fe200078efcff */
[----:B------:R-:W-:-:S03]  /*2800*/  IMAD.HI.U32 R36, R37, R34, R36 ;  /* 0x0000002225247227 */ /* 0x000fc600078e0024 */
[----:B------:R-:W-:Y:S02]  /*2810*/  IABS R38, R39 ;  /* 0x0000002700267213 */ /* 0x000fe40000000000 */
[C---:B------:R-:W-:Y:S02]  /*2820*/  LOP3.LUT R45, R39.reuse, 0x8, RZ, 0xfc, !PT ;  /* 0x00000008272d7812 */ /* 0x040fe400078efcff */
[C---:B------:R-:W-:Y:S01]  /*2830*/  LOP3.LUT R44, R39.reuse, 0xc, RZ, 0xfc, !PT ;  /* 0x0000000c272c7812 */ /* 0x040fe200078efcff */
[C---:B------:R-:W-:Y:S01]  /*2840*/  IMAD.HI.U32 R40, R36.reuse, R38, RZ ;  /* 0x0000002624287227 */ /* 0x040fe200078e00ff */
[----:B------:R-:W-:Y:S02]  /*2850*/  IABS R34, R45 ;  /* 0x0000002d00227213 */ /* 0x000fe40000000000 */
[----:B------:R-:W-:Y:S01]  /*2860*/  IABS R47, R44 ;  /* 0x0000002c002f7213 */ /* 0x000fe20000000000 */
[----:B------:R-:W-:Y:S01]  /*2870*/  IMAD.MOV R41, RZ, RZ, -R40 ;  /* 0x000000ffff297224 */ /* 0x000fe200078e0a28 */
[----:B------:R-:W-:Y:S01]  /*2880*/  LOP3.LUT R46, R39, 0x4, RZ, 0xfc, !PT ;  /* 0x00000004272e7812 */ /* 0x000fe200078efcff */
[----:B------:R-:W-:-:S03]  /*2890*/  IMAD.HI.U32 R42, R36, R34, RZ ;  /* 0x00000022242a7227 */ /* 0x000fc600078e00ff */
[----:B------:R-:W-:Y:S01]  /*28a0*/  IABS R37, R46 ;  /* 0x0000002e00257213 */ /* 0x000fe20000000000 */
[----:B------:R-:W-:Y:S02]  /*28b0*/  IMAD.MOV.U32 R40, RZ, RZ, R47 ;  /* 0x000000ffff287224 */ /* 0x000fe400078e002f */
[----:B------:R-:W-:Y:S02]  /*28c0*/  IMAD R38, R0, R41, R38 ;  /* 0x0000002900267224 */ /* 0x000fe400078e0226 */
[----:B------:R-:W-:Y:S02]  /*28d0*/  IMAD.MOV R41, RZ, RZ, -R42 ;  /* 0x000000ffff297224 */ /* 0x000fe400078e0a2a */
[----:B------:R-:W-:-:S04]  /*28e0*/  IMAD.HI.U32 R42, R36, R40, RZ ;  /* 0x00000028242a7227 */ /* 0x000fc800078e00ff */
[----:B------:R-:W-:-:S04]  /*28f0*/  IMAD.HI.U32 R43, R36, R37, RZ ;  /* 0x00000025242b7227 */ /* 0x000fc800078e00ff */
[C---:B------:R-:W-:Y:S02]  /*2900*/  IMAD R36, R0.reuse, R41, R34 ;  /* 0x0000002900247224 */ /* 0x040fe400078e0222 */
[----:B------:R-:W-:Y:S02]  /*2910*/  IMAD.MOV R34, RZ, RZ, -R42 ;  /* 0x000000ffff227224 */ /* 0x000fe400078e0a2a */
[----:B------:R-:W-:Y:S02]  /*2920*/  IMAD.MOV R43, RZ, RZ, -R43 ;  /* 0x000000ffff2b7224 */ /* 0x000fe400078e0a2b */
[C---:B------:R-:W-:Y:S01]  /*2930*/  IMAD R34, R0.reuse, R34, R40 ;  /* 0x0000002200227224 */ /* 0x040fe200078e0228 */
[C---:B------:R-:W-:Y:S01]  /*2940*/  ISETP.GT.U32.AND P1, PT, R0.reuse, R38, PT ;  /* 0x000000260000720c */ /* 0x040fe20003f24070 */
[----:B------:R-:W-:-:S03]  /*2950*/  IMAD R37, R0, R43, R37 ;  /* 0x0000002b00257224 */ /* 0x000fc600078e0225 */
[C---:B------:R-:W-:Y:S02]  /*2960*/  ISETP.GT.U32.AND P5, PT, R0.reuse, R34, PT ;  /* 0x000000220000720c */ /* 0x040fe40003fa4070 */
[C---:B------:R-:W-:Y:S02]  /*2970*/  ISETP.GT.U32.AND P2, PT, R0.reuse, R37, PT ;  /* 0x000000250000720c */ /* 0x040fe40003f44070 */
[----:B------:R-:W-:-:S05]  /*2980*/  ISETP.GT.U32.AND P0, PT, R0, R36, PT ;  /* 0x000000240000720c */ /* 0x000fca0003f04070 */
[----:B------:R-:W-:-:S04]  /*2990*/  @!P1 IMAD.IADD R38, R38, 0x1, -R0 ;  /* 0x0000000126269824 */ /* 0x000fc800078e0a00 */
[--C-:B------:R-:W-:Y:S01]  /*29a0*/  @!P5 IMAD.IADD R34, R34, 0x1, -R0.reuse ;  /* 0x000000012222d824 */ /* 0x100fe200078e0a00 */
[----:B------:R-:W-:Y:S01]  /*29b0*/  ISETP.GT.U32.AND P1, PT, R0, R38, PT ;  /* 0x000000260000720c */ /* 0x000fe20003f24070 */
[--C-:B------:R-:W-:Y:S02]  /*29c0*/  @!P2 IMAD.IADD R37, R37, 0x1, -R0.reuse ;  /* 0x000000012525a824 */ /* 0x100fe400078e0a00 */
[----:B------:R-:W-:Y:S01]  /*29d0*/  @!P0 IMAD.IADD R36, R36, 0x1, -R0 ;  /* 0x0000000124248824 */ /* 0x000fe200078e0a00 */
[C---:B------:R-:W-:Y:S02]  /*29e0*/  ISETP.GT.U32.AND P5, PT, R0.reuse, R34, PT ;  /* 0x000000220000720c */ /* 0x040fe40003fa4070 */
[C---:B------:R-:W-:Y:S02]  /*29f0*/  ISETP.GT.U32.AND P2, PT, R0.reuse, R37, PT ;  /* 0x000000250000720c */ /* 0x040fe40003f44070 */
[----:B------:R-:W-:-:S05]  /*2a00*/  ISETP.GT.U32.AND P0, PT, R0, R36, PT ;  /* 0x000000240000720c */ /* 0x000fca0003f04070 */
[----:B------:R-:W-:Y:S01]  /*2a10*/  @!P1 IMAD.IADD R38, R38, 0x1, -R0 ;  /* 0x0000000126269824 */ /* 0x000fe200078e0a00 */
[----:B------:R-:W-:-:S03]  /*2a20*/  ISETP.GE.AND P1, PT, R39, RZ, PT ;  /* 0x000000ff2700720c */ /* 0x000fc60003f26270 */
[--C-:B------:R-:W-:Y:S01]  /*2a30*/  @!P5 IMAD.IADD R34, R34, 0x1, -R0.reuse ;  /* 0x000000012222d824 */ /* 0x100fe200078e0a00 */
[----:B------:R-:W-:Y:S01]  /*2a40*/  ISETP.GE.AND P5, PT, R44, RZ, PT ;  /* 0x000000ff2c00720c */ /* 0x000fe20003fa6270 */
[--C-:B------:R-:W-:Y:S01]  /*2a50*/  @!P2 IMAD.IADD R37, R37, 0x1, -R0.reuse ;  /* 0x000000012525a824 */ /* 0x100fe200078e0a00 */
[----:B------:R-:W-:Y:S01]  /*2a60*/  ISETP.GE.AND P2, PT, R46, RZ, PT ;  /* 0x000000ff2e00720c */ /* 0x000fe20003f46270 */
[----:B------:R-:W-:Y:S01]  /*2a70*/  @!P0 IMAD.IADD R36, R36, 0x1, -R0 ;  /* 0x0000000124248824 */ /* 0x000fe200078e0a00 */
[----:B------:R-:W-:Y:S01]  /*2a80*/  ISETP.GE.AND P0, PT, R45, RZ, PT ;  /* 0x000000ff2d00720c */ /* 0x000fe20003f06270 */
[----:B------:R-:W-:-:S04]  /*2a90*/  VIADD R0, R90, 0xfffffffb ;  /* 0xfffffffb5a007836 */ /* 0x000fc80000000000 */
[----:B------:R-:W-:Y:S01]  /*2aa0*/  @!P1 IMAD.MOV R38, RZ, RZ, -R38 ;  /* 0x000000ffff269224 */ /* 0x000fe200078e0a26 */
[----:B------:R-:W-:Y:S02]  /*2ab0*/  ISETP.NE.AND P1, PT, R35, RZ, PT ;  /* 0x000000ff2300720c */ /* 0x000fe40003f25270 */
[----:B------:R-:W-:Y:S01]  /*2ac0*/  LOP3.LUT R35, RZ, R35, RZ, 0x33, !PT ;  /* 0x00000023ff237212 */ /* 0x000fe200078e33ff */
[----:B------:R-:W-:Y:S02]  /*2ad0*/  @!P5 IMAD.MOV R34, RZ, RZ, -R34 ;  /* 0x000000ffff22d224 */ /* 0x000fe400078e0a22 */
[----:B------:R-:W-:Y:S01]  /*2ae0*/  @!P2 IMAD.MOV R37, RZ, RZ, -R37 ;  /* 0x000000ffff25a224 */ /* 0x000fe200078e0a25 */
[----:B------:R-:W-:Y:S01]  /*2af0*/  ISETP.GE.U32.AND P2, PT, R0, 0x7fffffdc, PT ;  /* 0x7fffffdc0000780c */ /* 0x000fe20003f46070 */
[----:B------:R-:W-:Y:S01]  /*2b00*/  @!P0 IMAD.MOV R36, RZ, RZ, -R36 ;  /* 0x000000ffff248224 */ /* 0x000fe200078e0a24 */
[C---:B------:R-:W-:Y:S01]  /*2b10*/  SEL R11, R35.reuse, R34, !P1 ;  /* 0x00000022230b7207 */ /* 0x040fe20004800000 */
[----:B------:R-:W-:Y:S01]  /*2b20*/  VIADD R34, R90, 0xfffffff3 ;  /* 0xfffffff35a227836 */ /* 0x000fe20000000000 */
[----:B------:R-:W-:Y:S01]  /*2b30*/  SHF.R.U32.HI R0, RZ, 0x4, R58 ;  /* 0x00000004ff007819 */ /* 0x000fe2000001163a */
[----:B------:R0:W-:Y:S01]  /*2b40*/  STL [R1+0x474], R10 ;  /* 0x0004740a01007387 */ /* 0x0001e20000100800 */
[C---:B------:R-:W-:Y:S01]  /*2b50*/  SEL R92, R35.reuse, R38, !P1 ;  /* 0x00000026235c7207 */ /* 0x040fe20004800000 */
[----:B------:R-:W-:Y:S01]  /*2b60*/  IMAD.WIDE R74, R48, 0x2, R8 ;  /* 0x00000002304a7825 */ /* 0x000fe200078e0208 */
[----:B------:R-:W-:Y:S01]  /*2b70*/  LOP3.LUT P5, RZ, R0, 0x1, RZ, 0xc0, !PT ;  /* 0x0000000100ff7812 */ /* 0x000fe200078ac0ff */
[----:B------:R1:W-:Y:S02]  /*2b80*/  STL [R1+0xc], R13 ;  /* 0x00000c0d01007387 */ /* 0x0003e40000100800 */
[----:B------:R-:W-:Y:S01]  /*2b90*/  IMAD R40, R82, 0x1b, RZ ;  /* 0x0000001b52287824 */ /* 0x000fe200078e02ff */
[----:B------:R-:W-:Y:S01]  /*2ba0*/  PRMT R42, RZ, 0x7610, R42 ;  /* 0x00007610ff2a7816 */ /* 0x000fe2000000002a */
[----:B------:R-:W2:Y:S01]  /*2bb0*/  @P6 LDG.E.U16 R72, desc[UR22][R74.64] ;  /* 0x000000164a486981 */ /* 0x000ea2000c1e1500 */
[----:B0-----:R-:W-:-:S02]  /*2bc0*/  SEL R10, R35, R36, !P1 ;  /* 0x00000024230a7207 */ /* 0x001fc40004800000 */
[----:B-1----:R-:W-:Y:S01]  /*2bd0*/  SEL R13, R35, R37, !P1 ;  /* 0x00000025230d7207 */ /* 0x002fe20004800000 */
[----:B------:R-:W-:Y:S01]  /*2be0*/  VIADD R35, R90, 0xfffffffa ;  /* 0xfffffffa5a237836 */ /* 0x000fe20000000000 */
[----:B------:R-:W-:Y:S01]  /*2bf0*/  ISETP.GE.U32.AND P1, PT, R34, 0x7fffffd4, PT ;  /* 0x7fffffd42200780c */ /* 0x000fe20003f26070 */
[----:B------:R-:W-:-:S03]  /*2c00*/  VIADD R34, R90, 0xfffffff2 ;  /* 0xfffffff25a227836 */ /* 0x000fc60000000000 */
[----:B------:R-:W-:Y:S02]  /*2c10*/  ISETP.GE.U32.AND P0, PT, R35, 0x7fffffdb, PT ;  /* 0x7fffffdb2300780c */ /* 0x000fe40003f06070 */
[----:B------:R-:W-:Y:S01]  /*2c20*/  ISETP.GE.U32.AND P6, PT, R34, 0x7fffffd3, PT ;  /* 0x7fffffd32200780c */ /* 0x000fe20003fc6070 */
[----:B------:R-:W-:-:S05]  /*2c30*/  IMAD.WIDE R34, R40, 0x2, R2 ;  /* 0x0000000228227825 */ /* 0x000fca00078e0202 */
[----:B------:R-:W3:Y:S04]  /*2c40*/  @P5 LDG.E.U16 R42, desc[UR22][R34.64] ;  /* 0x00000016222a5981 */ /* 0x000ee8000c1e1500 */
[----:B------:R-:W-:Y:S01]  /*2c50*/  STL [R1+0x508], R92 ;  /* 0x0005085c01007387 */ /* 0x000fe20000100800 */
[----:B------:R-:W-:-:S03]  /*2c60*/  IMAD.WIDE R36, R40, 0x2, R4 ;  /* 0x0000000228247825 */ /* 0x000fc600078e0204 */
[----:B------:R0:W-:Y:S01]  /*2c70*/  STL [R1+0x50c], R13 ;  /* 0x00050c0d01007387 */ /* 0x0001e20000100800 */
[----:B------:R-:W-:-:S03]  /*2c80*/  IMAD.WIDE R38, R40, 0x2, R6 ;  /* 0x0000000228267825 */ /* 0x000fc600078e0206 */
[----:B------:R1:W-:Y:S01]  /*2c90*/  STL [R1+0x510], R10 ;  /* 0x0005100a01007387 */ /* 0x0003e20000100800 */
[----:B------:R-:W-:-:S03]  /*2ca0*/  IMAD.WIDE R40, R40, 0x2, R8 ;  /* 0x0000000228287825 */ /* 0x000fc600078e0208 */
[----:B------:R1:W-:Y:S01]  /*2cb0*/  STL [R1+0x514], R11 ;  /* 0x0005140b01007387 */ /* 0x0003e20000100800 */
[----:B0-----:R-:W-:Y:S01]  /*2cc0*/  PRMT R13, RZ, 0x7610, R13 ;  /* 0x00007610ff0d7816 */ /* 0x001fe2000000000d */
[----:B------:R-:W-:Y:S01]  /*2cd0*/  VIADD R0, R90, 0xfffffff9 ;  /* 0xfffffff95a007836 */ /* 0x000fe20000000000 */
[----:B-1----:R-:W-:Y:S02]  /*2ce0*/  PRMT R10, RZ, 0x7610, R10 ;  /* 0x00007610ff0a7816 */ /* 0x002fe4000000000a */
[----:B------:R-:W-:Y:S01]  /*2cf0*/  PRMT R11, RZ, 0x7610, R11 ;  /* 0x00007610ff0b7816 */ /* 0x000fe2000000000b */
[----:B------:R-:W-:Y:S04]  /*2d00*/  STL.64 [R1+0x60], R74 ;  /* 0x0000604a01007387 */ /* 0x000fe80000100a00 */
[----:B------:R0:W4:Y:S04]  /*2d10*/  @P5 LDG.E.U16 R10, desc[UR22][R38.64] ;  /* 0x00000016260a5981 */ /* 0x000128000c1e1500 */
[----:B------:R1:W4:Y:S04]  /*2d20*/  @P5 LDG.E.U16 R11, desc[UR22][R36.64] ;  /* 0x00000016240b5981 */ /* 0x000328000c1e1500 */
[----:B------:R-:W4:Y:S01]  /*2d30*/  @P5 LDG.E.U16 R13, desc[UR22][R40.64] ;  /* 0x00000016280d5981 */ /* 0x000f22000c1e1500 */
[----:B------:R-:W-:Y:S01]  /*2d40*/  ISETP.GE.U32.AND P5, PT, R0, 0x7fffffda, PT ;  /* 0x7fffffda0000780c */ /* 0x000fe20003fa6070 */
[----:B------:R-:W-:-:S02]  /*2d50*/  IMAD.SHL.U32 R0, R82, 0x4, RZ ;  /* 0x0000000452007824 */ /* 0x000fc400078e00ff */
[----:B------:R-:W-:Y:S01]  /*2d60*/  STL.64 [R1+0x518], R34 ;  /* 0x0005182201007387 */ /* 0x000fe20000100a00 */
[----:B------:R-:W-:-:S03]  /*2d70*/  PRMT R92, RZ, 0x7610, R92 ;  /* 0x00007610ff5c7816 */ /* 0x000fc6000000005c */
[----:B------:R-:W-:Y:S01]  /*2d80*/  STL.64 [R1+0x520], R36 ;  /* 0x0005202401007387 */ /* 0x000fe20000100a00 */
[----:B------:R-:W-:-:S03]  /*2d90*/  PRMT R32, RZ, 0x7610, R32 ;  /* 0x00007610ff207816 */ /* 0x000fc60000000020 */
[----:B------:R-:W-:Y:S01]  /*2da0*/  STL.64 [R1+0x528], R38 ;  /* 0x0005282601007387 */ /* 0x000fe20000100a00 */
[----:B------:R-:W-:Y:S01]  /*2db0*/  PRMT R33, RZ, 0x7610, R33 ;  /* 0x00007610ff217816 */ /* 0x000fe20000000021 */
[----:B------:R-:W-:Y:S01]  /*2dc0*/  IMAD.WIDE R46, R0, 0x2, R4 ;  /* 0x00000002002e7825 */ /* 0x000fe200078e0204 */
[----:B------:R-:W-:-:S03]  /*2dd0*/  PRMT R30, RZ, 0x7610, R30 ;  /* 0x00007610ff1e7816 */ /* 0x000fc6000000001e */
[----:B------:R-:W-:Y:S01]  /*2de0*/  IMAD.WIDE R44, R0, 0x2, R6 ;  /* 0x00000002002c7825 */ /* 0x000fe200078e0206 */
[----:B------:R-:W4:Y:S04]  /*2df0*/  @!P2 LDG.E.U16 R32, desc[UR22][R46.64] ;  /* 0x000000162e20a981 */ /* 0x000f28000c1e1500 */
[----:B------:R-:W4:Y:S01]  /*2e00*/  @!P2 LDG.E.U16 R33, desc[UR22][R44.64] ;  /* 0x000000162c21a981 */ /* 0x000f22000c1e1500 */
[----:B------:R-:W-:Y:S02]  /*2e10*/  PRMT R31, RZ, 0x7610, R31 ;  /* 0x00007610ff1f7816 */ /* 0x000fe4000000001f */
[----:B------:R-:W-:Y:S02]  /*2e20*/  PRMT R28, RZ, 0x7610, R28 ;  /* 0x00007610ff1c7816 */ /* 0x000fe4000000001c */
[----:B------:R-:W-:-:S02]  /*2e30*/  PRMT R29, RZ, 0x7610, R29 ;  /* 0x00007610ff1d7816 */ /* 0x000fc4000000001d */
[----:B------:R-:W-:Y:S02]  /*2e40*/  PRMT R26, RZ, 0x7610, R26 ;  /* 0x00007610ff1a7816 */ /* 0x000fe4000000001a */
[----:B------:R-:W-:Y:S02]  /*2e50*/  PRMT R27, RZ, 0x7610, R27 ;  /* 0x00007610ff1b7816 */ /* 0x000fe4000000001b */
[----:B------:R-:W-:Y:S02]  /*2e60*/  PRMT R24, RZ, 0x7610, R24 ;  /* 0x00007610ff187816 */ /* 0x000fe40000000018 */
[----:B------:R-:W-:Y:S02]  /*2e70*/  PRMT R25, RZ, 0x7610, R25 ;  /* 0x00007610ff197816 */ /* 0x000fe40000000019 */
[----:B------:R-:W-:Y:S01]  /*2e80*/  PRMT R22, RZ, 0x7610, R22 ;  /* 0x00007610ff167816 */ /* 0x000fe20000000016 */
[----:B------:R-:W-:Y:S01]  /*2e90*/  IMAD.SHL.U32 R91, R49, 0x2, RZ ;  /* 0x00000002315b7824 */ /* 0x000fe200078e00ff */
[----:B------:R-:W-:-:S04]  /*2ea0*/  @!UP1 UIADD3 UR4, UPT, UPT, -UR5, 0x100000, URZ ;  /* 0x0010000005049890 */ /* 0x000fc8000fffe1ff */
[----:B------:R-:W-:Y:S02]  /*2eb0*/  @!UP1 USHF.L.U32 UR5, UR4, 0xb, URZ ;  /* 0x0000000b04059899 */ /* 0x000fe400080006ff */
[----:B------:R-:W-:Y:S01]  /*2ec0*/  @!UP1 USHF.L.U32 UR4, UR4, 0x1, URZ ;  /* 0x0000000104049899 */ /* 0x000fe200080006ff */
[----:B------:R-:W-:Y:S01]  /*2ed0*/  LOP3.LUT R91, R91, 0x7e, RZ, 0xc0, !PT ;  /* 0x0000007e5b5b7812 */ /* 0x000fe200078ec0ff */
[----:B------:R-:W-:Y:S01]  /*2ee0*/  VOTEU.ALL UP1, P3 ;  /* 0x0000000000ff7886 */ /* 0x000fe20001820000 */
[----:B------:R-:W-:Y:S01]  /*2ef0*/  IMAD R48, R82, 0x1c, RZ ;  /* 0x0000001c52307824 */ /* 0x000fe200078e02ff */
[----:B------:R-:W-:Y:S02]  /*2f00*/  PRMT R23, RZ, 0x7610, R23 ;  /* 0x00007610ff177816 */ /* 0x000fe40000000017 */
[----:B------:R-:W-:Y:S02]  /*2f10*/  PRMT R14, RZ, 0x7610, R14 ;  /* 0x00007610ff0e7816 */ /* 0x000fe4000000000e */
[----:B------:R-:W-:-:S04]  /*2f20*/  PRMT R20, RZ, 0x7610, R20 ;  /* 0x00007610ff147816 */ /* 0x000fc80000000014 */
[----:B------:R0:W1:Y:S01]  /*2f30*/  @!UP1 SYNCS.EXCH.64 URZ, [UR9+0x10808], UR4 ;  /* 0x0108080409ff95b2 */ /* 0x0000620008000100 */
[----:B------:R-:W-:Y:S02]  /*2f40*/  PRMT R21, RZ, 0x7610, R21 ;  /* 0x00007610ff157816 */ /* 0x000fe40000000015 */
[----:B------:R-:W-:Y:S02]  /*2f50*/  PRMT R12, RZ, 0x7610, R12 ;  /* 0x00007610ff0c7816 */ /* 0x000fe4000000000c */
[----:B------:R-:W-:Y:S02]  /*2f60*/  PRMT R83, RZ, 0x7610, R83 ;  /* 0x00007610ff537816 */ /* 0x000fe40000000053 */
[----:B------:R-:W-:Y:S02]  /*2f70*/  PRMT R18, RZ, 0x7610, R18 ;  /* 0x00007610ff127816 */ /* 0x000fe40000000012 */
[----:B------:R-:W-:Y:S02]  /*2f80*/  PRMT R19, RZ, 0x7610, R19 ;  /* 0x00007610ff137816 */ /* 0x000fe40000000013 */
[----:B------:R-:W-:Y:S01]  /*2f90*/  PRMT R17, RZ, 0x7610, R17 ;  /* 0x00007610ff117816 */ /* 0x000fe20000000011 */
[----:B0-----:R-:W0:Y:S01]  /*2fa0*/  LDCU UR4, c[0x0][0x3b0] ;  /* 0x00007600ff0477ac */ /* 0x001e220008000800 */
[----:B--2---:R2:W-:Y:S02]  /*2fb0*/  STL [R1+0x2c8], R72 ;  /* 0x0002c84801007387 */ /* 0x0045e40000100800 */
[----:B--2---:R-:W-:-:S05]  /*2fc0*/  IMAD.WIDE R72, R0, 0x2, R2 ;  /* 0x0000000200487825 */ /* 0x004fca00078e0202 */
[----:B------:R-:W2:Y:S04]  /*2fd0*/  @!P2 LDG.E.U16 R92, desc[UR22][R72.64] ;  /* 0x00000016485ca981 */ /* 0x000ea8000c1e1500 */
[----:B---3--:R3:W-:Y:S02]  /*2fe0*/  STL [R1+0x2c4], R42 ;  /* 0x0002c42a01007387 */ /* 0x0087e40000100800 */
[----:B---3--:R-:W-:Y:S01]  /*2ff0*/  IMAD.WIDE R42, R0, 0x2, R8 ;  /* 0x00000002002a7825 */ /* 0x008fe200078e0208 */
[----:B------:R-:W-:Y:S01]  /*3000*/  SHF.R.U32.HI R0, RZ, 0xb, R58 ;  /* 0x0000000bff007819 */ /* 0x000fe2000001163a */
[----:B------:R-:W-:Y:S04]  /*3010*/  STL.64 [R1+0x258], R72 ;  /* 0x0002584801007387 */ /* 0x000fe80000100a00 */
[----:B------:R3:W2:Y:S01]  /*3020*/  @!P2 LDG.E.U16 R30, desc[UR22][R42.64] ;  /* 0x000000162a1ea981 */ /* 0x0006a2000c1e1500 */
[----:B------:R-:W-:Y:S01]  /*3030*/  LOP3.LUT P2, RZ, R0, 0x1, RZ, 0xc0, !PT ;  /* 0x0000000100ff7812 */ /* 0x000fe2000784c0ff */
[----:B------:R-:W-:-:S02]  /*3040*/  IMAD R0, R82, 0xc, RZ ;  /* 0x0000000c52007824 */ /* 0x000fc400078e02ff */
[----:B------:R-:W-:Y:S02]  /*3050*/  STL.64 [R1+0x250], R46 ;  /* 0x0002502e01007387 */ /* 0x000fe40000100a00 */
[C---:B------:R-:W-:Y:S02]  /*3060*/  IMAD.WIDE R38, R0.reuse, 0x2, R4 ;  /* 0x0000000200267825 */ /* 0x040fe400078e0204 */
[----:B------:R-:W-:Y:S02]  /*3070*/  STL.64 [R1+0x248], R44 ;  /* 0x0002482c01007387 */ /* 0x000fe40000100a00 */
[C---:B-1----:R-:W-:Y:S02]  /*3080*/  IMAD.WIDE R36, R0.reuse, 0x2, R6 ;  /* 0x0000000200247825 */ /* 0x042fe400078e0206 */
[----:B------:R3:W-:Y:S02]  /*3090*/  STL.64 [R1+0x240], R42 ;  /* 0x0002402a01007387 */ /* 0x0007e40000100a00 */
[----:B------:R-:W-:-:S02]  /*30a0*/  IMAD.WIDE R34, R0, 0x2, R8 ;  /* 0x0000000200227825 */ /* 0x000fc400078e0208 */
[----:B------:R-:W2:Y:S04]  /*30b0*/  @!P1 LDG.E.U16 R28, desc[UR22][R38.64] ;  /* 0x00000016261c9981 */ /* 0x000ea8000c1e1500 */
[----:B------:R-:W2:Y:S01]  /*30c0*/  @!P1 LDG.E.U16 R29, desc[UR22][R36.64] ;  /* 0x00000016241d9981 */ /* 0x000ea2000c1e1500 */
[----:B---3--:R-:W-:-:S03]  /*30d0*/  IMAD.WIDE R42, R0, 0x2, R2 ;  /* 0x00000002002a7825 */ /* 0x008fc600078e0202 */
[----:B------:R-:W3:Y:S01]  /*30e0*/  @!P1 LDG.E.U16 R26, desc[UR22][R34.64] ;  /* 0x00000016221a9981 */ /* 0x000ee2000c1e1500 */
[----:B------:R-:W-:-:S03]  /*30f0*/  VIADD R0, R90, 0xfffffff1 ;  /* 0xfffffff15a007836 */ /* 0x000fc60000000000 */
[----:B------:R1:W2:Y:S02]  /*3100*/  @!P1 LDG.E.U16 R31, desc[UR22][R42.64] ;  /* 0x000000162a1f9981 */ /* 0x0002a4000c1e1500 */
[----:B------:R-:W-:Y:S02]  /*3110*/  ISETP.GE.U32.AND P1, PT, R0, 0x7fffffd2, PT ;  /* 0x7fffffd20000780c */ /* 0x000fe40003f26070 */
[----:B------:R1:W-:Y:S01]  /*3120*/  STL.64 [R1+0x158], R42 ;  /* 0x0001582a01007387 */ /* 0x0003e20000100a00 */
[----:B------:R-:W-:-:S03]  /*3130*/  IMAD R0, R82, 0x14, RZ ;  /* 0x0000001452007824 */ /* 0x000fc600078e02ff */
[----:B------:R0:W-:Y:S04]  /*3140*/  STL.64 [R1+0x150], R38 ;  /* 0x0001502601007387 */ /* 0x0001e80000100a00 */
[----:B------:R4:W-:Y:S04]  /*3150*/  STL.64 [R1+0x148], R36 ;  /* 0x0001482401007387 */ /* 0x0009e80000100a00 */
[----:B------:R4:W-:Y:S01]  /*3160*/  STL.64 [R1+0x140], R34 ;  /* 0x0001402201007387 */ /* 0x0009e20000100a00 */
[----:B-1----:R-:W-:-:S04]  /*3170*/  IMAD.WIDE R42, R0, 0x2, R2 ;  /* 0x00000002002a7825 */ /* 0x002fc800078e0202 */
[C---:B0-----:R-:W-:Y:S01]  /*3180*/  IMAD.WIDE R38, R0.reuse, 0x2, R4 ;  /* 0x0000000200267825 */ /* 0x041fe200078e0204 */
[----:B------:R0:W2:Y:S03]  /*3190*/  @P2 LDG.E.U16 R27, desc[UR22][R42.64] ;  /* 0x000000162a1b2981 */ /* 0x0000a6000c1e1500 */
[C---:B----4-:R-:W-:Y:S01]  /*31a0*/  IMAD.WIDE R36, R0.reuse, 0x2, R6 ;  /* 0x0000000200247825 */ /* 0x050fe200078e0206 */
[----:B------:R-:W4:Y:S03]  /*31b0*/  @P2 LDG.E.U16 R24, desc[UR22][R38.64] ;  /* 0x0000001626182981 */ /* 0x000f26000c1e1500 */
[----:B------:R-:W-:Y:S01]  /*31c0*/  IMAD.WIDE R34, R0, 0x2, R8 ;  /* 0x0000000200227825 */ /* 0x000fe200078e0208 */
[----:B------:R-:W-:Y:S01]  /*31d0*/  SHF.R.U32.HI R0, RZ, 0x3, R58 ;  /* 0x00000003ff007819 */ /* 0x000fe2000001163a */
[----:B------:R-:W2:Y:S04]  /*31e0*/  @P2 LDG.E.U16 R25, desc[UR22][R36.64] ;  /* 0x0000001624192981 */ /* 0x000ea8000c1e1500 */
[----:B------:R1:W2:Y:S01]  /*31f0*/  @P2 LDG.E.U16 R22, desc[UR22][R34.64] ;  /* 0x0000001622162981 */ /* 0x0002a2000c1e1500 */
[----:B------:R-:W-:-:S02]  /*3200*/  LOP3.LUT P2, RZ, R0, 0x1, RZ, 0xc0, !PT ;  /* 0x0000000100ff7812 */ /* 0x000fc4000784c0ff */
[----:B------:R-:W-:Y:S01]  /*3210*/  LOP3.LUT R0, R49, 0x40, RZ, 0xc0, !PT ;  /* 0x0000004031007812 */ /* 0x000fe200078ec0ff */
[----:B------:R0:W-:Y:S04]  /*3220*/  STL.64 [R1+0x58], R42 ;  /* 0x0000582a01007387 */ /* 0x0001e80000100a00 */
[----:B------:R-:W-:Y:S01]  /*3230*/  IMAD R0, R0, 0x40, R91 ;  /* 0x0000004000007824 */ /* 0x000fe200078e025b */
[----:B------:R-:W-:Y:S01]  /*3240*/  STL.64 [R1+0x50], R38 ;  /* 0x0000502601007387 */ /* 0x000fe20000100a00 */
[----:B------:R-:W-:-:S03]  /*3250*/  IMAD.WIDE R44, R48, 0x2, R4 ;  /* 0x00000002302c7825 */ /* 0x000fc600078e0204 */
[----:B------:R1:W-:Y:S01]  /*3260*/  STS.U16 [R0+UR9+0x4400], R50 ;  /* 0x0044003200007988 */ /* 0x0003e20008000409 */
[----:B------:R-:W-:-:S03]  /*3270*/  IMAD.WIDE R46, R48, 0x2, R6 ;  /* 0x00000002302e7825 */ /* 0x000fc600078e0206 */
[----:B------:R-:W-:Y:S01]  /*3280*/  STL.64 [R1+0x48], R36 ;  /* 0x0000482401007387 */ /* 0x000fe20000100a00 */
[----:B0-----:R-:W-:-:S03]  /*3290*/  IMAD.WIDE R42, R48, 0x2, R2 ;  /* 0x00000002302a7825 */ /* 0x001fc600078e0202 */
[----:B------:R0:W-:Y:S01]  /*32a0*/  STL.64 [R1+0x40], R34 ;  /* 0x0000402201007387 */ /* 0x0001e20000100a00 */
[----:B------:R-:W-:-:S03]  /*32b0*/  IMAD.WIDE R48, R48, 0x2, R8 ;  /* 0x0000000230307825 */ /* 0x000fc600078e0208 */
[----:B------:R-:W2:Y:S01]  /*32c0*/  @P2 LDG.E.U16 R23, desc[UR22][R42.64] ;  /* 0x000000162a172981 */ /* 0x000ea2000c1e1500 */
[----:B-1----:R-:W-:-:S03]  /*32d0*/  IMAD R50, R82, 0x5, RZ ;  /* 0x0000000552327824 */ /* 0x002fc600078e02ff */
[----:B------:R-:W2:Y:S01]  /*32e0*/  @P2 LDG.E.U16 R14, desc[UR22][R44.64] ;  /* 0x000000162c0e2981 */ /* 0x000ea2000c1e1500 */
[C---:B------:R-:W-:Y:S01]  /*32f0*/  IMAD.WIDE R72, R50.reuse, 0x2, R2 ;  /* 0x0000000232487825 */ /* 0x040fe200078e0202 */
[----:B0-----:R-:W-:Y:S02]  /*3300*/  SHF.R.U32.HI R34, RZ, 0xa, R58 ;  /* 0x0000000aff227819 */ /* 0x001fe4000001163a */
[----:B------:R-:W2:Y:S01]  /*3310*/  @P2 LDG.E.U16 R20, desc[UR22][R46.64] ;  /* 0x000000162e142981 */ /* 0x000ea2000c1e1500 */
[----:B------:R-:W-:-:S03]  /*3320*/  IMAD.WIDE R38, R50, 0x2, R4 ;  /* 0x0000000232267825 */ /* 0x000fc600078e0204 */
[----:B------:R-:W2:Y:S01]  /*3330*/  @P2 LDG.E.U16 R21, desc[UR22][R48.64] ;  /* 0x0000001630152981 */ /* 0x000ea2000c1e1500 */
[----:B------:R-:W-:Y:S01]  /*3340*/  LOP3.LUT P2, RZ, R34, 0x1, RZ, 0xc0, !PT ;  /* 0x0000000122ff7812 */ /* 0x000fe2000784c0ff */
[C---:B------:R-:W-:Y:S02]  /*3350*/  IMAD.WIDE R36, R50.reuse, 0x2, R6 ;  /* 0x0000000232247825 */ /* 0x040fe400078e0206 */
[----:B------:R-:W-:Y:S02]  /*3360*/  STL.64 [R1+0x238], R72 ;  /* 0x0002384801007387 */ /* 0x000fe40000100a00 */
[----:B------:R-:W-:Y:S02]  /*3370*/  IMAD.WIDE R34, R50, 0x2, R8 ;  /* 0x0000000232227825 */ /* 0x000fe400078e0208 */
[----:B------:R-:W-:Y:S04]  /*3380*/  STL.64 [R1+0x230], R38 ;  /* 0x0002302601007387 */ /* 0x000fe80000100a00 */
[----:B------:R0:W-:Y:S04]  /*3390*/  STL.64 [R1+0x228], R36 ;  /* 0x0002282401007387 */ /* 0x0001e80000100a00 */
[----:B------:R1:W-:Y:S04]  /*33a0*/  STL.64 [R1+0x220], R34 ;  /* 0x0002202201007387 */ /* 0x0003e80000100a00 */
[----:B------:R-:W2:Y:S04]  /*33b0*/  @!P0 LDG.E.U16 R12, desc[UR22][R36.64] ;  /* 0x00000016240c8981 */ /* 0x000ea8000c1e1500 */
[----:B------:R-:W2:Y:S04]  /*33c0*/  @!P0 LDG.E.U16 R83, desc[UR22][R34.64] ;  /* 0x0000001622538981 */ /* 0x000ea8000c1e1500 */
[----:B------:R1:W-:Y:S04]  /*33d0*/  STS.U16 [R0+UR9+0x2400], R51 ;  /* 0x0024003300007988 */ /* 0x0003e80008000409 */
[----:B0-----:R-:W2:Y:S04]  /*33e0*/  LDL.LU R36, [R1+0xf0] ;  /* 0x0000f00001247983 */ /* 0x001ea80000300800 */
[----:B------:R-:W3:Y:S04]  /*33f0*/  LDL.LU R37, [R1+0x2c] ;  /* 0x00002c0001257983 */ /* 0x000ee80000300800 */
[----:B-1----:R-:W4:Y:S04]  /*3400*/  LDL.LU R34, [R1+0x28] ;  /* 0x0000280001227983 */ /* 0x002f280000300800 */
[----:B------:R-:W4:Y:S04]  /*3410*/  LDL.LU R35, [R1+0x24] ;  /* 0x0000240001237983 */ /* 0x000f280000300800 */
[----:B------:R-:W4:Y:S04]  /*3420*/  LDL.LU R89, [R1+0x20] ;  /* 0x0000200001597983 */ /* 0x000f280000300800 */
[----:B------:R-:W4:Y:S01]  /*3430*/  LDL.LU R93, [R1+0x1c] ;  /* 0x00001c00015d7983 */ /* 0x000f220000300800 */
[----:B------:R-:W-:-:S02]  /*3440*/  SHF.R.U32.HI R50, RZ, 0x2, R58 ;  /* 0x00000002ff327819 */ /* 0x000fc4000001163a */
[----:B------:R-:W-:Y:S01]  /*3450*/  LOP3.LUT R51, R0, 0x10, RZ, 0x3c, !PT ;  /* 0x0000001000337812 */ /* 0x000fe200078e3cff */
[----:B------:R0:W4:Y:S04]  /*3460*/  @!P0 LDG.E.U16 R18, desc[UR22][R72.64] ;  /* 0x0000001648128981 */ /* 0x000128000c1e1500 */
[----:B------:R1:W4:Y:S01]  /*3470*/  @!P0 LDG.E.U16 R19, desc[UR22][R38.64] ;  /* 0x0000001626138981 */ /* 0x000322000c1e1500 */
[----:B------:R-:W-:Y:S01]  /*3480*/  LOP3.LUT P0, RZ, R50, 0x1, RZ, 0xc0, !PT ;  /* 0x0000000132ff7812 */ /* 0x000fe2000780c0ff */
[----:B------:R-:W-:Y:S02]  /*3490*/  IMAD R50, R82, 0xd, RZ ;  /* 0x0000000d52327824 */ /* 0x000fe400078e02ff */
[----:B------:R0:W-:Y:S01]  /*34a0*/  STS.U16 [R0+UR9+0x400], R52 ;  /* 0x0004003400007988 */ /* 0x0001e20008000409 */
[----:B------:R-:W-:-:S03]  /*34b0*/  PRMT R91, RZ, 0x7610, R91 ;  /* 0x00007610ff5b7816 */ /* 0x000fc6000000005b */
[----:B------:R1:W-:Y:S04]  /*34c0*/  STS.U16 [R0+UR9+0x6000], R53 ;  /* 0x0060003500007988 */ /* 0x0003e80008000409 */
[----:B------:R-:W4:Y:S04]  /*34d0*/  LDL.LU R38, [R1+0x14] ;  /* 0x0000140001267983 */ /* 0x000f280000300800 */
[----:B0-----:R-:W4:Y:S01]  /*34e0*/  LDL.LU R52, [R1+0xe0] ;  /* 0x0000e00001347983 */ /* 0x001f220000300800 */
[----:B------:R-:W-:-:S03]  /*34f0*/  IMAD.WIDE R86, R50, 0x2, R2 ;  /* 0x0000000232567825 */ /* 0x000fc600078e0202 */
[----:B------:R0:W-:Y:S04]  /*3500*/  STS.U16 [R0+UR9+0x4000], R54 ;  /* 0x0040003600007988 */ /* 0x0001e80008000409 */
[----:B-1----:R-:W4:Y:S04]  /*3510*/  LDL.LU R53, [R1+0x3c] ;  /* 0x00003c0001357983 */ /* 0x002f280000300800 */
[----:B------:R1:W-:Y:S04]  /*3520*/  STS.U16 [R0+UR9+0x2000], R55 ;  /* 0x0020003700007988 */ /* 0x0003e80008000409 */
[----:B0-----:R-:W4:Y:S01]  /*3530*/  LDL.LU R54, [R1+0x38] ;  /* 0x0000380001367983 */ /* 0x001f220000300800 */
[----:B------:R-:W-:-:S03]  /*3540*/  IMAD.WIDE R74, R50, 0x2, R4 ;  /* 0x00000002324a7825 */ /* 0x000fc600078e0204 */
[----:B------:R0:W-:Y:S04]  /*3550*/  STS.U16 [R0+UR9], R56 ;  /* 0x0000003800007988 */ /* 0x0001e80008000409 */
[----:B-1----:R-:W4:Y:S04]  /*3560*/  LDL.LU R55, [R1+0x34] ;  /* 0x0000340001377983 */ /* 0x002f280000300800 */
[----:B------:R-:W-:Y:S04]  /*3570*/  STS.U16 [R0+UR9+0x6400], R62 ;  /* 0x0064003e00007988 */ /* 0x000fe80008000409 */
[----:B------:R-:W-:Y:S04]  /*3580*/  STS.U16 [R0+UR9+0x800], R61 ;  /* 0x0008003d00007988 */ /* 0x000fe80008000409 */
[----:B------:R-:W-:Y:S04]  /*3590*/  STS.U16 [R0+UR9+0x2800], R60 ;  /* 0x0028003c00007988 */ /* 0x000fe80008000409 */
[----:B------:R-:W-:Y:S04]  /*35a0*/  STS.U16 [R0+UR9+0x4800], R59 ;  /* 0x0048003b00007988 */ /* 0x000fe80008000409 */
[----:B------:R1:W-:Y:S04]  /*35b0*/  STS.U16 [R0+UR9+0x6800], R57 ;  /* 0x0068003900007988 */ /* 0x0003e80008000409 */
[----:B------:R-:W-:Y:S04]  /*35c0*/  STS.U16 [R0+UR9+0xc00], R66 ;  /* 0x000c004200007988 */ /* 0x000fe80008000409 */
[----:B------:R-:W-:Y:S04]  /*35d0*/  STS.U16 [R0+UR9+0x2c00], R65 ;  /* 0x002c004100007988 */ /* 0x000fe80008000409 */
[----:B------:R-:W-:Y:S04]  /*35e0*/  STS.U16 [R0+UR9+0x4c00], R64 ;  /* 0x004c004000007988 */ /* 0x000fe80008000409 */
[----:B------:R-:W-:Y:S01]  /*35f0*/  STS.U16 [R0+UR9+0x6c00], R63 ;  /* 0x006c003f00007988 */ /* 0x000fe20008000409 */
[----:B------:R-:W-:-:S03]  /*3600*/  IMAD.WIDE R76, R50, 0x2, R6 ;  /* 0x00000002324c7825 */ /* 0x000fc600078e0206 */
[----:B0-----:R-:W4:Y:S04]  /*3610*/  LDL.LU R56, [R1+0x30] ;  /* 0x0000300001387983 */ /* 0x001f280000300800 */
[----:B------:R-:W-:Y:S01]  /*3620*/  STS.U16 [R51+UR9+0x80], R70 ;  /* 0x0000804633007988 */ /* 0x000fe20008000409 */
[----:B------:R-:W-:-:S03]  /*3630*/  PRMT R16, RZ, 0x7610, R16 ;  /* 0x00007610ff107816 */ /* 0x000fc60000000010 */
[----:B------:R-:W4:Y:S04]  /*3640*/  LDL.LU R39, [R1] ;  /* 0x0000000001277983 */ /* 0x000f280000300800 */
[----:B------:R-:W-:Y:S01]  /*3650*/  STS.U16 [R51+UR9+0x2080], R69 ;  /* 0x0020804533007988 */ /* 0x000fe20008000409 */
[----:B------:R-:W-:-:S03]  /*3660*/  PRMT R15, RZ, 0x7610, R15 ;  /* 0x00007610ff0f7816 */ /* 0x000fc6000000000f */
[----:B-1----:R-:W4:Y:S01]  /*3670*/  LDL.LU R57, [R1+0xe4] ;  /* 0x0000e40001397983 */ /* 0x002f220000300800 */
[----:B------:R-:W-:-:S03]  /*3680*/  IMAD.WIDE R72, R50, 0x2, R8 ;  /* 0x0000000232487825 */ /* 0x000fc600078e0208 */
[----:B------:R0:W-:Y:S04]  /*3690*/  STS.U16 [R51+UR9+0x4080], R68 ;  /* 0x0040804433007988 */ /* 0x0001e80008000409 */
[----:B------:R1:W-:Y:S01]  /*36a0*/  STS.U16 [R51+UR9+0x6080], R67 ;  /* 0x0060804333007988 */ /* 0x0003e20008000409 */
[----:B------:R-:W-:-:S03]  /*36b0*/  SHF.R.U32.HI R50, RZ, 0x9, R58 ;  /* 0x00000009ff327819 */ /* 0x000fc6000001163a */
[----:B------:R-:W4:Y:S04]  /*36c0*/  @!P6 LDG.E.U16 R91, desc[UR22][R86.64] ;  /* 0x00000016565be981 */ /* 0x000f28000c1e1500 */
[----:B0-----:R-:W4:Y:S04]  /*36d0*/  LDL.LU R68, [R1+0xe8] ;  /* 0x0000e80001447983 */ /* 0x001f280000300800 */
[----:B-1----:R-:W4:Y:S04]  /*36e0*/  LDL.LU R67, [R1+0xec] ;  /* 0x0000ec0001437983 */ /* 0x002f280000300800 */
[----:B------:R0:W-:Y:S04]  /*36f0*/  STL.64 [R1+0x138], R86 ;  /* 0x0001385601007387 */ /* 0x0001e80000100a00 */
[----:B------:R-:W4:Y:S04]  /*3700*/  @!P6 LDG.E.U16 R17, desc[UR22][R74.64] ;  /* 0x000000164a11e981 */ /* 0x000f28000c1e1500 */
[----:B------:R-:W4:Y:S04]  /*3710*/  @!P6 LDG.E.U16 R16, desc[UR22][R76.64] ;  /* 0x000000164c10e981 */ /* 0x000f28000c1e1500 */
[----:B0-----:R-:W4:Y:S04]  /*3720*/  LDL.LU.64 R86, [R1+0x550] ;  /* 0x0005500001567983 */ /* 0x001f280000300a00 */
[----:B------:R0:W-:Y:S04]  /*3730*/  STL.64 [R1+0x130], R74 ;  /* 0x0001304a01007387 */ /* 0x0001e80000100a00 */
[----:B------:R1:W-:Y:S04]  /*3740*/  STL.64 [R1+0x128], R76 ;  /* 0x0001284c01007387 */ /* 0x0003e80000100a00 */
[----:B------:R1:W4:Y:S01]  /*3750*/  @!P6 LDG.E.U16 R15, desc[UR22][R72.64] ;  /* 0x00000016480fe981 */ /* 0x000322000c1e1500 */
[----:B------:R-:W-:-:S03]  /*3760*/  LOP3.LUT P6, RZ, R50, 0x1, RZ, 0xc0, !PT ;  /* 0x0000000132ff7812 */ /* 0x000fc600078cc0ff */
[----:B0-----:R-:W4:Y:S04]  /*3770*/  LDL.LU.64 R74, [R1+0x548] ;  /* 0x00054800014a7983 */ /* 0x001f280000300a00 */
[----:B------:R0:W-:Y:S04]  /*3780*/  STL.64 [R1+0x120], R72 ;  /* 0x0001204801007387 */ /* 0x0001e80000100a00 */
[----:B-1----:R-:W4:Y:S04]  /*3790*/  LDL.LU.64 R76, [R1+0x540] ;  /* 0x00054000014c7983 */ /* 0x002f280000300a00 */
[----:B0-----:R-:W4:Y:S04]  /*37a0*/  LDL.LU.64 R72, [R1+0x538] ;  /* 0x0005380001487983 */ /* 0x001f280000300a00 */
[----:B------:R-:W4:Y:S04]  /*37b0*/  LDL.LU R50, [R1+0x18] ;  /* 0x0000180001327983 */ /* 0x000f280000300800 */
[----:B--2---:R0:W-:Y:S04]  /*37c0*/  STS.U16 [R51+UR9+0x480], R36 ;  /* 0x0004802433007988 */ /* 0x0041e80008000409 */
[----:B---3--:R1:W-:Y:S04]  /*37d0*/  STS.U16 [R51+UR9+0x2480], R37 ;  /* 0x0024802533007988 */ /* 0x0083e80008000409 */
[----:B----4-:R2:W-:Y:S04]  /*37e0*/  STS.U16 [R51+UR9+0x4480], R34 ;  /* 0x0044802233007988 */ /* 0x0105e80008000409 */
[----:B0-----:R-:W3:Y:S04]  /*37f0*/  LDL.LU R36, [R1+0x10] ;  /* 0x0000100001247983 */ /* 0x001ee80000300800 */
[----:B-1----:R-:W4:Y:S04]  /*3800*/  LDL.LU R37, [R1+0xc] ;  /* 0x00000c0001257983 */ /* 0x002f280000300800 */
[----:B------:R0:W-:Y:S04]  /*3810*/  STS.U16 [R51+UR9+0x6480], R35 ;  /* 0x0064802333007988 */ /* 0x0001e80008000409 */
[----:B--2---:R-:W2:Y:S04]  /*3820*/  LDL.LU R34, [R1+0x8] ;  /* 0x0000080001227983 */ /* 0x004ea80000300800 */
[----:B------:R1:W-:Y:S04]  /*3830*/  STS.U16 [R51+UR9+0x880], R89 ;  /* 0x0008805933007988 */ /* 0x0003e80008000409 */
[----:B0-----:R-:W2:Y:S04]  /*3840*/  LDL.LU R35, [R1+0x4] ;  /* 0x0000040001237983 */ /* 0x001ea80000300800 */
[----:B------:R0:W-:Y:S04]  /*3850*/  STS.U16 [R51+UR9+0x2880], R93 ;  /* 0x0028805d33007988 */ /* 0x0001e80008000409 */
[----:B-1----:R-:W2:Y:S04]  /*3860*/  LDL.LU R89, [R1+0x534] ;  /* 0x0005340001597983 */ /* 0x002ea80000300800 */
[----:B0-----:R-:W2:Y:S01]  /*3870*/  LDL.LU R93, [R1+0x530] ;  /* 0x00053000015d7983 */ /* 0x001ea20000300800 */
[----:B------:R-:W-:-:S02]  /*3880*/  PRMT R62, RZ, 0x7610, R62 ;  /* 0x00007610ff3e7816 */ /* 0x000fc4000000003e */
[----:B------:R-:W-:Y:S02]  /*3890*/  PRMT R59, RZ, 0x7610, R59 ;  /* 0x00007610ff3b7816 */ /* 0x000fe4000000003b */
[----:B------:R-:W-:Y:S02]  /*38a0*/  PRMT R60, RZ, 0x7610, R60 ;  /* 0x00007610ff3c7816 */ /* 0x000fe4000000003c */
[----:B------:R-:W-:Y:S02]  /*38b0*/  PRMT R61, RZ, 0x7610, R61 ;  /* 0x00007610ff3d7816 */ /* 0x000fe4000000003d */
[----:B------:R-:W-:Y:S02]  /*38c0*/  PRMT R66, RZ, 0x7610, R66 ;  /* 0x00007610ff427816 */ /* 0x000fe40000000042 */
[----:B------:R-:W-:Y:S02]  /*38d0*/  PRMT R65, RZ, 0x7610, R65 ;  /* 0x00007610ff417816 */ /* 0x000fe40000000041 */
[----:B------:R-:W-:-:S02]  /*38e0*/  PRMT R64, RZ, 0x7610, R64 ;  /* 0x00007610ff407816 */ /* 0x000fc40000000040 */
[----:B------:R-:W-:Y:S02]  /*38f0*/  PRMT R63, RZ, 0x7610, R63 ;  /* 0x00007610ff3f7816 */ /* 0x000fe4000000003f */
[----:B------:R-:W-:Y:S02]  /*3900*/  PRMT R69, RZ, 0x7610, R69 ;  /* 0x00007610ff457816 */ /* 0x000fe40000000045 */
[----:B------:R-:W-:Y:S01]  /*3910*/  PRMT R70, RZ, 0x7610, R70 ;  /* 0x00007610ff467816 */ /* 0x000fe20000000046 */
[----:B------:R-:W-:Y:S04]  /*3920*/  STS.U16 [R51+UR9+0x4880], R50 ;  /* 0x0048803233007988 */ /* 0x000fe80008000409 */
[----:B------:R0:W-:Y:S04]  /*3930*/  STS.U16 [R51+UR9+0x6880], R38 ;  /* 0x0068802633007988 */ /* 0x0001e80008000409 */
[----:B------:R-:W-:Y:S04]  /*3940*/  STS.U16 [R51+UR9+0xc80], R67 ;  /* 0x000c804333007988 */ /* 0x000fe80008000409 */
[----:B------:R-:W-:Y:S01]  /*3950*/  STS.U16 [R51+UR9+0x2c80], R68 ;  /* 0x002c804433007988 */ /* 0x000fe20008000409 */
[----:B0-----:R-:W-:-:S03]  /*3960*/  LOP3.LUT R38, R0, 0x20, RZ, 0x3c, !PT ;  /* 0x0000002000267812 */ /* 0x001fc600078e3cff */
[----:B------:R-:W-:Y:S04]  /*3970*/  STS.U16 [R51+UR9+0x4c80], R57 ;  /* 0x004c803933007988 */ /* 0x000fe80008000409 */
[----:B------:R0:W-:Y:S04]  /*3980*/  STS.U16 [R51+UR9+0x6c80], R52 ;  /* 0x006c803433007988 */ /* 0x0001e80008000409 */
[----:B------:R-:W-:Y:S04]  /*3990*/  STS.U16 [R38+UR9+0x100], R53 ;  /* 0x0001003526007988 */ /* 0x000fe80008000409 */
[----:B------:R-:W-:Y:S04]  /*39a0*/  STS.U16 [R38+UR9+0x2100], R54 ;  /* 0x0021003626007988 */ /* 0x000fe80008000409 */
[----:B------:R-:W-:Y:S04]  /*39b0*/  STS.U16 [R38+UR9+0x4100], R55 ;  /* 0x0041003726007988 */ /* 0x000fe80008000409 */
[----:B------:R1:W-:Y:S04]  /*39c0*/  STS.U16 [R38+UR9+0x6100], R56 ;  /* 0x0061003826007988 */ /* 0x0003e80008000409 */
[----:B------:R-:W-:Y:S01]  /*39d0*/  STS.U16 [R38+UR9+0x500], R39 ;  /* 0x0005002726007988 */ /* 0x000fe20008000409 */
[----:B0-----:R-:W-:-:S02]  /*39e0*/  IMAD R52, R82, 0x15, RZ ;  /* 0x0000001552347824 */ /* 0x001fc400078e02ff */
[C---:B------:R-:W-:Y:S02]  /*39f0*/  IMAD R67, R82.reuse, 0x6, RZ ;  /* 0x0000000652437824 */ /* 0x040fe400078e02ff */
[C---:B------:R-:W-:Y:S02]  /*3a00*/  IMAD R68, R82.reuse, 0xe, RZ ;  /* 0x0000000e52447824 */ /* 0x040fe400078e02ff */
[----:B-1----:R-:W-:-:S04]  /*3a10*/  IMAD R56, R82, 0x1d, RZ ;  /* 0x0000001d52387824 */ /* 0x002fc800078e02ff */
[----:B------:R-:W-:-:S04]  /*3a20*/  IMAD.WIDE R50, R56, 0x2, R2 ;  /* 0x0000000238327825 */ /* 0x000fc800078e0202 */
[----:B------:R-:W-:Y:S01]  /*3a30*/  IMAD.WIDE R54, R56, 0x2, R6 ;  /* 0x0000000238367825 */ /* 0x000fe200078e0206 */
[----:B------:R-:W4:Y:S04]  /*3a40*/  @P0 LDG.E.U16 R66, desc[UR22][R50.64] ;  /* 0x0000001632420981 */ /* 0x000f28000c1e1500 */
[----:B------:R-:W4:Y:S04]  /*3a50*/  @P0 LDG.E.U16 R64, desc[UR22][R54.64] ;  /* 0x0000001636400981 */ /* 0x000f28000c1e1500 */
[----:B--2---:R0:W-:Y:S04]  /*3a60*/  STS.U16 [R38+UR9+0x2500], R93 ;  /* 0x0025005d26007988 */ /* 0x0041e80008000409 */
[----:B------:R-:W-:Y:S04]  /*3a70*/  STS.U16 [R38+UR9+0x4500], R89 ;  /* 0x0045005926007988 */ /* 0x000fe80008000409 */
        /* <DEDUP_REMOVED lines=8> */
[----:B------:R-:W-:Y:S04]  /*3b00*/  STS.U16 [R38+UR9+0x4d00], R76 ;  /* 0x004d004c26007988 */ /* 0x000fe80008000409 */
[----:B------:R1:W-:Y:S01]  /*3b10*/  STS.U16 [R38+UR9+0x6d00], R75 ;  /* 0x006d004b26007988 */ /* 0x0003e20008000409 */
[----:B0-----:R-:W-:-:S03]  /*3b20*/  PRMT R72, RZ, 0x7610, R72 ;  /* 0x00007610ff487816 */ /* 0x001fc60000000048 */
[----:B---3--:R-:W-:Y:S04]  /*3b30*/  STS.U16 [R93+UR9+0x180], R36 ;  /* 0x000180245d007988 */ /* 0x008fe80008000409 */
[----:B----4-:R0:W-:Y:S01]  /*3b40*/  STS.U16 [R93+UR9+0x2180], R37 ;  /* 0x002180255d007988 */ /* 0x0101e20008000409 */
[----:B-1----:R-:W-:-:S03]  /*3b50*/  IMAD.WIDE R38, R52, 0x2, R2 ;  /* 0x0000000234267825 */ /* 0x002fc600078e0202 */
[----:B------:R-:W-:Y:S01]  /*3b60*/  STS.U16 [R93+UR9+0x4180], R34 ;  /* 0x004180225d007988 */ /* 0x000fe20008000409 */
[----:B------:R-:W-:-:S03]  /*3b70*/  PRMT R76, RZ, 0x7610, R76 ;  /* 0x00007610ff4c7816 */ /* 0x000fc6000000004c */
[----:B------:R1:W-:Y:S01]  /*3b80*/  STS.U16 [R93+UR9+0x6180], R35 ;  /* 0x006180235d007988 */ /* 0x0003e20008000409 */
[----:B0-----:R-:W-:-:S03]  /*3b90*/  IMAD.WIDE R36, R67, 0x2, R2 ;  /* 0x0000000243247825 */ /* 0x001fc600078e0202 */
[----:B------:R-:W-:Y:S04]  /*3ba0*/  STS.U16 [R93+UR9+0x580], R87 ;  /* 0x000580575d007988 */ /* 0x000fe80008000409 */
[----:B------:R0:W2:Y:S01]  /*3bb0*/  @P2 LDG.E.U16 R62, desc[UR22][R38.64] ;  /* 0x00000016263e2981 */ /* 0x0000a2000c1e1500 */
[----:B-1----:R-:W-:-:S03]  /*3bc0*/  IMAD.WIDE R34, R68, 0x2, R2 ;  /* 0x0000000244227825 */ /* 0x002fc600078e0202 */
[----:B------:R1:W-:Y:S04]  /*3bd0*/  STS.U16 [R93+UR9+0x2580], R86 ;  /* 0x002580565d007988 */ /* 0x0003e80008000409 */
[----:B------:R0:W-:Y:S04]  /*3be0*/  STL.64 [R1+0x38], R38 ;  /* 0x0000382601007387 */ /* 0x0001e80000100a00 */
[----:B------:R-:W-:Y:S01]  /*3bf0*/  STL.64 [R1+0x218], R36 ;  /* 0x0002182401007387 */ /* 0x000fe20000100a00 */
[----:B-1----:R-:W-:-:S03]  /*3c00*/  IMAD.WIDE R86, R52, 0x2, R4 ;  /* 0x0000000234567825 */ /* 0x002fc600078e0204 */
[----:B------:R1:W-:Y:S04]  /*3c10*/  STL.64 [R1+0x118], R34 ;  /* 0x0001182201007387 */ /* 0x0003e80000100a00 */
[----:B------:R1:W3:Y:S01]  /*3c20*/  @!P1 LDG.E.U16 R72, desc[UR22][R34.64] ;  /* 0x0000001622489981 */ /* 0x0002e2000c1e1500 */
[----:B0-----:R-:W-:-:S03]  /*3c30*/  IMAD.WIDE R38, R52, 0x2, R6 ;  /* 0x0000000234267825 */ /* 0x001fc600078e0206 */
[----:B------:R0:W4:Y:S04]  /*3c40*/  @!P5 LDG.E.U16 R76, desc[UR22][R36.64] ;  /* 0x00000016244cd981 */ /* 0x000128000c1e1500 */
[----:B------:R-:W2:Y:S01]  /*3c50*/  LDL.LU R88, [R1+0x2c8] ;  /* 0x0002c80001587983 */ /* 0x000ea20000300800 */
[----:B-1----:R-:W-:-:S03]  /*3c60*/  IMAD.WIDE R34, R52, 0x2, R8 ;  /* 0x0000000234227825 */ /* 0x002fc600078e0208 */
[----:B------:R-:W-:Y:S01]  /*3c70*/  STL.64 [R1+0x30], R86 ;  /* 0x0000305601007387 */ /* 0x000fe20000100a00 */
[----:B0-----:R-:W-:-:S03]  /*3c80*/  IMAD.WIDE R36, R67, 0x2, R4 ;  /* 0x0000000243247825 */ /* 0x001fc600078e0204 */
[----:B------:R-:W-:Y:S04]  /*3c90*/  STL.64 [R1+0x28], R38 ;  /* 0x0000282601007387 */ /* 0x000fe80000100a00 */
[----:B------:R0:W-:Y:S04]  /*3ca0*/  STL.64 [R1+0x20], R34 ;  /* 0x0000202201007387 */ /* 0x0001e80000100a00 */
[----:B------:R1:W-:Y:S04]  /*3cb0*/  STL.64 [R1+0x210], R36 ;  /* 0x0002102401007387 */ /* 0x0003e80000100a00 */
[----:B------:R-:W3:Y:S01]  /*3cc0*/  LDL.LU R89, [R1+0x2c4] ;  /* 0x0002c40001597983 */ /* 0x000ee20000300800 */
[----:B------:R-:W-:-:S02]  /*3cd0*/  PRMT R75, RZ, 0x7610, R75 ;  /* 0x00007610ff4b7816 */ /* 0x000fc4000000004b */
[----:B------:R-:W-:Y:S01]  /*3ce0*/  PRMT R74, RZ, 0x7610, R74 ;  /* 0x00007610ff4a7816 */ /* 0x000fe2000000004a */
[----:B------:R0:W4:Y:S01]  /*3cf0*/  @P2 LDG.E.U16 R59, desc[UR22][R34.64] ;  /* 0x00000016223b2981 */ /* 0x000122000c1e1500 */
[----:B------:R-:W-:Y:S01]  /*3d00*/  PRMT R73, RZ, 0x7610, R73 ;  /* 0x00007610ff497816 */ /* 0x000fe20000000049 */
[C---:B------:R-:W-:Y:S02]  /*3d10*/  IMAD.WIDE R52, R56.reuse, 0x2, R4 ;  /* 0x0000000238347825 */ /* 0x040fe400078e0204 */
[----:B------:R1:W4:Y:S01]  /*3d20*/  @P2 LDG.E.U16 R60, desc[UR22][R38.64] ;  /* 0x00000016263c2981 */ /* 0x000322000c1e1500 */
[----:B------:R-:W-:Y:S01]  /*3d30*/  PRMT R71, RZ, 0x7610, R71 ;  /* 0x00007610ff477816 */ /* 0x000fe20000000047 */
[----:B------:R-:W-:Y:S02]  /*3d40*/  IMAD.WIDE R56, R56, 0x2, R8 ;  /* 0x0000000238387825 */ /* 0x000fe400078e0208 */
[----:B------:R1:W4:Y:S02]  /*3d50*/  @P2 LDG.E.U16 R61, desc[UR22][R86.64] ;  /* 0x00000016563d2981 */ /* 0x000324000c1e1500 */
[----:B0-----:R-:W-:-:S02]  /*3d60*/  IMAD.WIDE R34, R67, 0x2, R6 ;  /* 0x0000000243227825 */ /* 0x001fc400078e0206 */
[----:B------:R0:W4:Y:S02]  /*3d70*/  @!P5 LDG.E.U16 R75, desc[UR22][R36.64] ;  /* 0x00000016244bd981 */ /* 0x000124000c1e1500 */
[----:B-1----:R-:W-:Y:S02]  /*3d80*/  IMAD.WIDE R38, R67, 0x2, R8 ;  /* 0x0000000243267825 */ /* 0x002fe400078e0208 */
[----:B------:R1:W-:Y:S02]  /*3d90*/  STL.64 [R1+0x208], R34 ;  /* 0x0002082201007387 */ /* 0x0003e40000100a00 */
[C---:B------:R-:W-:Y:S02]  /*3da0*/  IMAD.WIDE R86, R68.reuse, 0x2, R6 ;  /* 0x0000000244567825 */ /* 0x040fe400078e0206 */
[----:B------:R1:W4:Y:S02]  /*3db0*/  @!P5 LDG.E.U16 R74, desc[UR22][R34.64] ;  /* 0x00000016224ad981 */ /* 0x000324000c1e1500 */
[----:B0-----:R-:W-:-:S02]  /*3dc0*/  IMAD.WIDE R36, R68, 0x2, R4 ;  /* 0x0000000244247825 */ /* 0x001fc400078e0204 */
[----:B------:R-:W4:Y:S04]  /*3dd0*/  @P0 LDG.E.U16 R65, desc[UR22][R52.64] ;  /* 0x0000001634410981 */ /* 0x000f28000c1e1500 */
[----:B------:R0:W-:Y:S01]  /*3de0*/  STL.64 [R1+0x200], R38 ;  /* 0x0002002601007387 */ /* 0x0001e20000100a00 */
[----:B-1----:R-:W-:-:S03]  /*3df0*/  IMAD.WIDE R34, R68, 0x2, R8 ;  /* 0x0000000244227825 */ /* 0x002fc600078e0208 */
[----:B------:R-:W4:Y:S04]  /*3e00*/  @!P5 LDG.E.U16 R73, desc[UR22][R38.64] ;  /* 0x000000162649d981 */ /* 0x000f28000c1e1500 */
[----:B------:R1:W-:Y:S01]  /*3e10*/  STS.U16 [R93+UR9+0x4580], R85 ;  /* 0x004580555d007988 */ /* 0x0003e20008000409 */
[----:B------:R-:W-:-:S03]  /*3e20*/  PRMT R68, RZ, 0x7610, R68 ;  /* 0x00007610ff447816 */ /* 0x000fc60000000044 */
[----:B------:R-:W4:Y:S04]  /*3e30*/  @P0 LDG.E.U16 R63, desc[UR22][R56.64] ;  /* 0x00000016383f0981 */ /* 0x000f28000c1e1500 */
[----:B0-----:R-:W5:Y:S01]  /*3e40*/  LDL.LU.64 R38, [R1+0x528] ;  /* 0x0005280001267983 */ /* 0x001f620000300a00 */
[----:B-1----:R-:W-:-:S03]  /*3e50*/  IMAD R85, R82, 0x16, RZ ;  /* 0x0000001652557824 */ /* 0x002fc600078e02ff */
[----:B------:R0:W-:Y:S04]  /*3e60*/  STL.64 [R1+0x110], R36 ;  /* 0x0001102401007387 */ /* 0x0001e80000100a00 */
[----:B------:R-:W4:Y:S01]  /*3e70*/  @!P1 LDG.E.U16 R71, desc[UR22][R36.64] ;  /* 0x0000001624479981 */ /* 0x000f22000c1e1500 */
[----:B------:R-:W-:-:S03]  /*3e80*/  PRMT R67, RZ, 0x7610, R67 ;  /* 0x00007610ff437816 */ /* 0x000fc60000000043 */
[----:B------:R-:W4:Y:S04]  /*3e90*/  @!P1 LDG.E.U16 R69, desc[UR22][R34.64] ;  /* 0x0000001622459981 */ /* 0x000f28000c1e1500 */
[----:B------:R1:W4:Y:S04]  /*3ea0*/  @!P1 LDG.E.U16 R70, desc[UR22][R86.64] ;  /* 0x0000001656469981 */ /* 0x000328000c1e1500 */
[----:B0-----:R-:W5:Y:S04]  /*3eb0*/  LDL.LU.64 R36, [R1+0x520] ;  /* 0x0005200001247983 */ /* 0x001f680000300a00 */
[----:B------:R1:W-:Y:S04]  /*3ec0*/  STL.64 [R1+0x108], R86 ;  /* 0x0001085601007387 */ /* 0x0003e80000100a00 */
[----:B------:R0:W-:Y:S01]  /*3ed0*/  STL.64 [R1+0x100], R34 ;  /* 0x0001002201007387 */ /* 0x0001e20000100a00 */
[----:B-1----:R-:W-:-:S04]  /*3ee0*/  IMAD.WIDE R86, R85, 0x2, R4 ;  /* 0x0000000255567825 */ /* 0x002fc800078e0204 */
[----:B0-----:R-:W-:Y:S01]  /*3ef0*/  IMAD.WIDE R34, R85, 0x2, R2 ;  /* 0x0000000255227825 */ /* 0x001fe200078e0202 */
[----:B------:R0:W4:Y:S04]  /*3f00*/  @P6 LDG.E.U16 R67, desc[UR22][R86.64] ;  /* 0x0000001656436981 */ /* 0x000128000c1e1500 */
[----:B------:R-:W4:Y:S04]  /*3f10*/  @P6 LDG.E.U16 R68, desc[UR22][R34.64] ;  /* 0x0000001622446981 */ /* 0x000f28000c1e1500 */
[----:B------:R-:W-:Y:S04]  /*3f20*/  STS.U16 [R93+UR9+0x6580], R84 ;  /* 0x006580545d007988 */ /* 0x000fe80008000409 */
[----:B------:R-:W-:Y:S04]  /*3f30*/  STS.U16 [R93+UR9+0x980], R81 ;  /* 0x000980515d007988 */ /* 0x000fe80008000409 */
[----:B------:R1:W-:Y:S04]  /*3f40*/  STL.64 [R1+0x18], R34 ;  /* 0x0000182201007387 */ /* 0x0003e80000100a00 */
[----:B------:R-:W-:Y:S04]  /*3f50*/  STS.U16 [R93+UR9+0x2980], R80 ;  /* 0x002980505d007988 */ /* 0x000fe80008000409 */
[----:B------:R-:W-:Y:S04]  /*3f60*/  STS.U16 [R93+UR9+0x4980], R79 ;  /* 0x0049804f5d007988 */ /* 0x000fe80008000409 */
[----:B-1----:R-:W5:Y:S04]  /*3f70*/  LDL.LU.64 R34, [R1+0x518] ;  /* 0x0005180001227983 */ /* 0x002f680000300a00 */
[----:B------:R0:W-:Y:S02]  /*3f80*/  STL.64 [R1+0x10], R86 ;  /* 0x0000105601007387 */ /* 0x0001e40000100a00 */
[----:B0-----:R-:W-:-:S02]  /*3f90*/  LOP3.LUT R86, R0, 0x40, RZ, 0x3c, !PT ;  /* 0x0000004000567812 */ /* 0x001fc400078e3cff */
[--C-:B------:R-:W-:Y:S02]  /*3fa0*/  SHF.R.U32.HI R77, RZ, 0x8, R58.reuse ;  /* 0x00000008ff4d7819 */ /* 0x100fe4000001163a */
[----:B------:R-:W-:Y:S02]  /*3fb0*/  LOP3.LUT R87, R0, 0x60, RZ, 0x3c, !PT ;  /* 0x0000006000577812 */ /* 0x000fe400078e3cff */
[----:B------:R-:W-:Y:S01]  /*3fc0*/  LOP3.LUT P0, RZ, R77, 0x1, RZ, 0xc0, !PT ;  /* 0x000000014dff7812 */ /* 0x000fe2000780c0ff */
[----:B------:R-:W-:Y:S01]  /*3fd0*/  VIADD R77, R90, 0xfffffff8 ;  /* 0xfffffff85a4d7836 */ /* 0x000fe20000000000 */
[----:B------:R-:W-:-:S04]  /*3fe0*/  SHF.R.U32.HI R58, RZ, 0x1, R58 ;  /* 0x00000001ff3a7819 */ /* 0x000fc8000001163a */
[----:B------:R-:W-:Y:S01]  /*3ff0*/  LOP3.LUT P1, RZ, R58, 0x1, RZ, 0xc0, !PT ;  /* 0x000000013aff7812 */ /* 0x000fe2000782c0ff */
[----:B------:R-:W-:Y:S01]  /*4000*/  VIADD R58, R90, 0xfffffff0 ;  /* 0xfffffff05a3a7836 */ /* 0x000fe20000000000 */
[----:B------:R-:W-:Y:S02]  /*4010*/  ISETP.GE.U32.AND P2, PT, R77, 0x7fffffd9, PT ;  /* 0x7fffffd94d00780c */ /* 0x000fe40003f46070 */
[----:B------:R-:W-:Y:S02]  /*4020*/  PRMT R84, RZ, 0x7610, R84 ;  /* 0x00007610ff547816 */ /* 0x000fe40000000054 */
[----:B------:R-:W-:Y:S02]  /*4030*/  ISETP.GE.U32.AND P5, PT, R58, 0x7fffffd1, PT ;  /* 0x7fffffd13a00780c */ /* 0x000fe40003fa6070 */
[----:B------:R-:W-:Y:S02]  /*4040*/  PRMT R78, RZ, 0x7610, R78 ;  /* 0x00007610ff4e7816 */ /* 0x000fe4000000004e */
[----:B------:R-:W-:-:S02]  /*4050*/  PRMT R81, RZ, 0x7610, R81 ;  /* 0x00007610ff517816 */ /* 0x000fc40000000051 */
[----:B------:R-:W-:Y:S02]  /*4060*/  PRMT R79, RZ, 0x7610, R79 ;  /* 0x00007610ff4f7816 */ /* 0x000fe4000000004f */
[----:B------:R-:W-:Y:S02]  /*4070*/  PRMT R80, RZ, 0x7610, R80 ;  /* 0x00007610ff507816 */ /* 0x000fe40000000050 */
[----:B------:R-:W-:Y:S01]  /*4080*/  PRMT R77, RZ, 0x7610, R77 ;  /* 0x00007610ff4d7816 */ /* 0x000fe2000000004d */
[----:B--2---:R-:W-:Y:S04]  /*4090*/  STS.U16 [R93+UR9+0x6980], R88 ;  /* 0x006980585d007988 */ /* 0x004fe80008000409 */
[----:B---3--:R-:W-:Y:S04]  /*40a0*/  STS.U16 [R93+UR9+0xd80], R89 ;  /* 0x000d80595d007988 */ /* 0x008fe80008000409 */
[----:B------:R0:W-:Y:S04]  /*40b0*/  STS.U16 [R93+UR9+0x2d80], R11 ;  /* 0x002d800b5d007988 */ /* 0x0001e80008000409 */
[----:B------:R-:W-:Y:S04]  /*40c0*/  STS.U16 [R93+UR9+0x4d80], R10 ;  /* 0x004d800a5d007988 */ /* 0x000fe80008000409 */
        /* <DEDUP_REMOVED lines=14> */
[----:B------:R1:W-:Y:S04]  /*41b0*/  STS.U16 [R86+UR9+0x2e00], R14 ;  /* 0x002e000e56007988 */ /* 0x0003e80008000409 */
[----:B------:R-:W-:Y:S04]  /*41c0*/  STS.U16 [R86+UR9+0x4e00], R20 ;  /* 0x004e001456007988 */ /* 0x000fe80008000409 */
[----:B0-----:R-:W2:Y:S01]  /*41d0*/  LDL.LU R11, [R1+0x514] ;  /* 0x00051400010b7983 */ /* 0x001ea20000300800 */
[----:B-1----:R-:W-:-:S03]  /*41e0*/  LOP3.LUT R14, R0, 0x50, RZ, 0x3c, !PT ;  /* 0x00000050000e7812 */ /* 0x002fc600078e3cff */
        /* <DEDUP_REMOVED lines=10> */
[----:B----4-:R-:W-:Y:S04]  /*4290*/  STS.U16 [R14+UR9+0x2a80], R61 ;  /* 0x002a803d0e007988 */ /* 0x010fe80008000409 */
[----:B------:R-:W-:Y:S04]  /*42a0*/  STS.U16 [R14+UR9+0x4a80], R60 ;  /* 0x004a803c0e007988 */ /* 0x000fe80008000409 */
[----:B------:R-:W-:Y:S04]  /*42b0*/  STS.U16 [R14+UR9+0x6a80], R59 ;  /* 0x006a803b0e007988 */ /* 0x000fe80008000409 */
[----:B------:R-:W3:Y:S04]  /*42c0*/  LDL.LU R10, [R1+0x510] ;  /* 0x00051000010a7983 */ /* 0x000ee80000300800 */
[----:B------:R0:W-:Y:S04]  /*42d0*/  STS.U16 [R14+UR9+0xe80], R66 ;  /* 0x000e80420e007988 */ /* 0x0001e80008000409 */
[----:B------:R-:W4:Y:S04]  /*42e0*/  LDL.LU R13, [R1+0x50c] ;  /* 0x00050c00010d7983 */ /* 0x000f280000300800 */
[----:B------:R-:W-:Y:S04]  /*42f0*/  STS.U16 [R14+UR9+0x2e80], R65 ;  /* 0x002e80410e007988 */ /* 0x000fe80008000409 */
[----:B------:R-:W2:Y:S04]  /*4300*/  LDL.LU R92, [R1+0x508] ;  /* 0x00050800015c7983 */ /* 0x000ea80000300800 */
[----:B------:R-:W-:Y:S04]  /*4310*/  STS.U16 [R14+UR9+0x4e80], R64 ;  /* 0x004e80400e007988 */ /* 0x000fe80008000409 */
[----:B------:R-:W5:Y:S04]  /*4320*/  LDL.LU R32, [R1+0x504] ;  /* 0x0005040001207983 */ /* 0x000f680000300800 */
[----:B------:R1:W-:Y:S04]  /*4330*/  STS.U16 [R14+UR9+0x6e80], R63 ;  /* 0x006e803f0e007988 */ /* 0x0003e80008000409 */
[----:B------:R-:W5:Y:S04]  /*4340*/  LDL.LU R33, [R1+0x500] ;  /* 0x0005000001217983 */ /* 0x000f680000300800 */
[----:B------:R-:W-:Y:S04]  /*4350*/  STS.U16 [R87+UR9+0x300], R76 ;  /* 0x0003004c57007988 */ /* 0x000fe80008000409 */
[----:B------:R-:W5:Y:S04]  /*4360*/  LDL.LU R30, [R1+0x4fc] ;  /* 0x0004fc00011e7983 */ /* 0x000f680000300800 */
[----:B------:R-:W-:Y:S04]  /*4370*/  STS.U16 [R87+UR9+0x2300], R75 ;  /* 0x0023004b57007988 */ /* 0x000fe80008000409 */
[----:B------:R-:W5:Y:S04]  /*4380*/  LDL.LU R31, [R1+0x4f8] ;  /* 0x0004f800011f7983 */ /* 0x000f680000300800 */
[----:B------:R-:W-:Y:S04]  /*4390*/  STS.U16 [R87+UR9+0x4300], R74 ;  /* 0x0043004a57007988 */ /* 0x000fe80008000409 */
[----:B------:R-:W5:Y:S04]  /*43a0*/  LDL.LU R28, [R1+0x4f4] ;  /* 0x0004f400011c7983 */ /* 0x000f680000300800 */
[----:B------:R1:W-:Y:S04]  /*43b0*/  STS.U16 [R87+UR9+0x6300], R73 ;  /* 0x0063004957007988 */ /* 0x0003e80008000409 */
[----:B------:R-:W5:Y:S04]  /*43c0*/  LDL.LU R29, [R1+0x4f0] ;  /* 0x0004f000011d7983 */ /* 0x000f680000300800 */
[----:B------:R-:W-:Y:S01]  /*43d0*/  STS.U16 [R87+UR9+0x700], R72 ;  /* 0x0007004857007988 */ /* 0x000fe20008000409 */
[----:B0-----:R-:W-:-:S03]  /*43e0*/  IMAD R66, R82, 0x7, RZ ;  /* 0x0000000752427824 */ /* 0x001fc600078e02ff */
[----:B------:R-:W5:Y:S04]  /*43f0*/  LDL.LU R26, [R1+0x4ec] ;  /* 0x0004ec00011a7983 */ /* 0x000f680000300800 */
[----:B------:R-:W-:Y:S04]  /*4400*/  STS.U16 [R87+UR9+0x2700], R71 ;  /* 0x0027004757007988 */ /* 0x000fe80008000409 */
[----:B------:R-:W5:Y:S04]  /*4410*/  LDL.LU R27, [R1+0x4e8] ;  /* 0x0004e800011b7983 */ /* 0x000f680000300800 */
[----:B------:R-:W-:Y:S04]  /*4420*/  STS.U16 [R87+UR9+0x4700], R70 ;  /* 0x0047004657007988 */ /* 0x000fe80008000409 */
[----:B------:R-:W5:Y:S04]  /*4430*/  LDL.LU R24, [R1+0x4e4] ;  /* 0x0004e40001187983 */ /* 0x000f680000300800 */
[----:B------:R-:W-:Y:S04]  /*4440*/  STS.U16 [R87+UR9+0x6700], R69 ;  /* 0x0067004557007988 */ /* 0x000fe80008000409 */
[----:B------:R-:W5:Y:S04]  /*4450*/  LDL.LU R25, [R1+0x4e0] ;  /* 0x0004e00001197983 */ /* 0x000f680000300800 */
[----:B------:R-:W-:Y:S01]  /*4460*/  STS.U16 [R87+UR9+0xb00], R68 ;  /* 0x000b004457007988 */ /* 0x000fe20008000409 */
[----:B-1----:R-:W-:-:S03]  /*4470*/  IMAD.WIDE R14, R66, 0x2, R2 ;  /* 0x00000002420e7825 */ /* 0x002fc600078e0202 */
[----:B------:R-:W5:Y:S04]  /*4480*/  LDL.LU R22, [R1+0x4dc] ;  /* 0x0004dc0001167983 */ /* 0x000f680000300800 */
[----:B------:R0:W-:Y:S04]  /*4490*/  STS.U16 [R87+UR9+0x2b00], R67 ;  /* 0x002b004357007988 */ /* 0x0001e80008000409 */
[----:B------:R-:W5:Y:S01]  /*44a0*/  LDL.LU R23, [R1+0x4d8] ;  /* 0x0004d80001177983 */ /* 0x000f620000300800 */
[----:B------:R-:W-:-:S03]  /*44b0*/  PRMT R73, RZ, 0x7610, R73 ;  /* 0x00007610ff497816 */ /* 0x000fc60000000049 */
[----:B------:R-:W5:Y:S01]  /*44c0*/  LDL.LU R20, [R1+0x4d4] ;  /* 0x0004d40001147983 */ /* 0x000f620000300800 */
[----:B0-----:R-:W-:-:S03]  /*44d0*/  IMAD R67, R82, 0xf, RZ ;  /* 0x0000000f52437824 */ /* 0x001fc600078e02ff */
[----:B------:R-:W5:Y:S01]  /*44e0*/  LDL.LU R21, [R1+0x4d0] ;  /* 0x0004d00001157983 */ /* 0x000f620000300800 */
[----:B------:R-:W-:-:S03]  /*44f0*/  IMAD.WIDE R16, R85, 0x2, R6 ;  /* 0x0000000255107825 */ /* 0x000fc600078e0206 */
[----:B------:R-:W5:Y:S01]  /*4500*/  LDL.LU R18, [R1+0x4cc] ;  /* 0x0004cc0001127983 */ /* 0x000f620000300800 */
[----:B------:R-:W-:-:S03]  /*4510*/  IMAD.WIDE R88, R67, 0x2, R2 ;  /* 0x0000000243587825 */ /* 0x000fc600078e0202 */
[----:B------:R-:W5:Y:S01]  /*4520*/  LDL.LU R19, [R1+0x4c8] ;  /* 0x0004c80001137983 */ /* 0x000f620000300800 */
[----:B------:R-:W-:-:S03]  /*4530*/  PRMT R72, RZ, 0x7610, R72 ;  /* 0x00007610ff487816 */ /* 0x000fc60000000048 */
[----:B------:R-:W5:Y:S01]  /*4540*/  LDL.LU R12, [R1+0x4c4] ;  /* 0x0004c400010c7983 */ /* 0x000f620000300800 */
[----:B------:R-:W-:-:S03]  /*4550*/  IMAD R64, R82, 0x1e, RZ ;  /* 0x0000001e52407824 */ /* 0x000fc600078e02ff */
[----:B------:R-:W2:Y:S04]  /*4560*/  LDL.LU R83, [R1+0x4c0] ;  /* 0x0004c00001537983 */ /* 0x000ea80000300800 */
[----:B------:R0:W-:Y:S04]  /*4570*/  STL.64 [R1+0x1f8], R14 ;  /* 0x0001f80e01007387 */ /* 0x0001e80000100a00 */
[----:B------:R0:W2:Y:S01]  /*4580*/  @!P2 LDG.E.U16 R84, desc[UR22][R14.64] ;  /* 0x000000160e54a981 */ /* 0x0000a2000c1e1500 */
[----:B------:R-:W-:-:S03]  /*4590*/  PRMT R71, RZ, 0x7610, R71 ;  /* 0x00007610ff477816 */ /* 0x000fc60000000047 */
[----:B------:R-:W-:Y:S01]  /*45a0*/  STL.64 [R1+0xf8], R88 ;  /* 0x0000f85801007387 */ /* 0x000fe20000100a00 */
[----:B------:R-:W-:Y:S01]  /*45b0*/  PRMT R70, RZ, 0x7610, R70 ;  /* 0x00007610ff467816 */ /* 0x000fe20000000046 */
[C---:B------:R-:W-:Y:S02]  /*45c0*/  IMAD.WIDE R58, R64.reuse, 0x2, R2 ;  /* 0x00000002403a7825 */ /* 0x040fe400078e0202 */
[----:B------:R1:W-:Y:S02]  /*45d0*/  STL.64 [R1+0x8], R16 ;  /* 0x0000081001007387 */ /* 0x0003e40000100a00 */
[----:B0-----:R-:W-:Y:S02]  /*45e0*/  IMAD.WIDE R14, R85, 0x2, R8 ;  /* 0x00000002550e7825 */ /* 0x001fe400078e0208 */
[----:B------:R1:W2:Y:S01]  /*45f0*/  @P6 LDG.E.U16 R73, desc[UR22][R16.64] ;  /* 0x0000001610496981 */ /* 0x0002a2000c1e1500 */
[----:B------:R-:W-:Y:S01]  /*4600*/  PRMT R69, RZ, 0x7610, R69 ;  /* 0x00007610ff457816 */ /* 0x000fe20000000045 */
[----:B------:R-:W-:-:S02]  /*4610*/  IMAD.WIDE R60, R64, 0x2, R4 ;  /* 0x00000002403c7825 */ /* 0x000fc400078e0204 */
[----:B------:R0:W3:Y:S01]  /*4620*/  @!P5 LDG.E.U16 R78, desc[UR22][R88.64] ;  /* 0x00000016584ed981 */ /* 0x0000e2000c1e1500 */
[----:B------:R-:W-:Y:S01]  /*4630*/  PRMT R68, RZ, 0x7610, R68 ;  /* 0x00007610ff447816 */ /* 0x000fe20000000044 */
[----:B------:R-:W-:Y:S02]  /*4640*/  IMAD.WIDE R62, R64, 0x2, R6 ;  /* 0x00000002403e7825 */ /* 0x000fe400078e0206 */
[----:B------:R0:W-:Y:S02]  /*4650*/  STL.64 [R1], R14 ;  /* 0x0000000e01007387 */ /* 0x0001e40000100a00 */
[C---:B-1----:R-:W-:Y:S02]  /*4660*/  IMAD.WIDE R16, R66.reuse, 0x2, R4 ;  /* 0x0000000242107825 */ /* 0x042fe400078e0204 */
[----:B------:R1:W3:Y:S02]  /*4670*/  @P6 LDG.E.U16 R72, desc[UR22][R14.64] ;  /* 0x000000160e486981 */ /* 0x0002e4000c1e1500 */
[----:B0-----:R-:W-:-:S02]  /*4680*/  IMAD.WIDE R88, R66, 0x2, R6 ;  /* 0x0000000242587825 */ /* 0x001fc400078e0206 */
[----:B------:R0:W-:Y:S02]  /*4690*/  STL.64 [R1+0x1f0], R16 ;  /* 0x0001f01001007387 */ /* 0x0001e40000100a00 */
[--C-:B------:R-:W-:Y:S02]  /*46a0*/  IMAD.WIDE R64, R64, 0x2, R8.reuse ;  /* 0x0000000240407825 */ /* 0x100fe400078e0208 */
[----:B------:R-:W4:Y:S02]  /*46b0*/  @!P2 LDG.E.U16 R81, desc[UR22][R16.64] ;  /* 0x000000161051a981 */ /* 0x000f24000c1e1500 */
[----:B-1----:R-:W-:Y:S02]  /*46c0*/  IMAD.WIDE R14, R66, 0x2, R8 ;  /* 0x00000002420e7825 */ /* 0x002fe400078e0208 */
[----:B------:R-:W4:Y:S01]  /*46d0*/  @P1 LDG.E.U16 R71, desc[UR22][R58.64] ;  /* 0x000000163a471981 */ /* 0x000f22000c1e1500 */
[----:B------:R-:W-:-:S03]  /*46e0*/  PRMT R76, RZ, 0x7610, R76 ;  /* 0x00007610ff4c7816 */ /* 0x000fc6000000004c */
[----:B------:R-:W4:Y:S04]  /*46f0*/  @P1 LDG.E.U16 R70, desc[UR22][R60.64] ;  /* 0x000000163c461981 */ /* 0x000f28000c1e1500 */
[----:B0-----:R-:W5:Y:S04]  /*4700*/  LDL.LU.64 R16, [R1+0x4b8] ;  /* 0x0004b80001107983 */ /* 0x001f680000300a00 */
[----:B------:R-:W-:Y:S04]  /*4710*/  STL.64 [R1+0x1e8], R88 ;  /* 0x0001e85801007387 */ /* 0x000fe80000100a00 */
[----:B------:R-:W4:Y:S04]  /*4720*/  @P1 LDG.E.U16 R69, desc[UR22][R62.64] ;  /* 0x000000163e451981 */ /* 0x000f28000c1e1500 */
[----:B------:R0:W-:Y:S04]  /*4730*/  STL.64 [R1+0x1e0], R14 ;  /* 0x0001e00e01007387 */ /* 0x0001e80000100a00 */
[----:B------:R0:W4:Y:S04]  /*4740*/  @!P2 LDG.E.U16 R79, desc[UR22][R14.64] ;  /* 0x000000160e4fa981 */ /* 0x000128000c1e1500 */
[----:B------:R-:W4:Y:S04]  /*4750*/  @P1 LDG.E.U16 R68, desc[UR22][R64.64] ;  /* 0x0000001640441981 */ /* 0x000f28000c1e1500 */
[----:B------:R1:W4:Y:S01]  /*4760*/  @!P2 LDG.E.U16 R80, desc[UR22][R88.64] ;  /* 0x000000165850a981 */ /* 0x000322000c1e1500 */
[----:B0-----:R-:W-:Y:S01]  /*4770*/  IMAD.WIDE R14, R67, 0x2, R4 ;  /* 0x00000002430e7825 */ /* 0x001fe200078e0204 */
[----:B------:R-:W-:-:S03]  /*4780*/  PRMT R75, RZ, 0x7610, R75 ;  /* 0x00007610ff4b7816 */ /* 0x000fc6000000004b */
[----:B------:R-:W-:Y:S01]  /*4790*/  IMAD R86, R82, 0x17, RZ ;  /* 0x0000001752567824 */ /* 0x000fe200078e02ff */
[----:B------:R0:W-:Y:S01]  /*47a0*/  STL.64 [R1+0xf0], R14 ;  /* 0x0000f00e01007387 */ /* 0x0001e20000100a00 */
[----:B-1----:R-:W-:-:S03]  /*47b0*/  IMAD.WIDE R88, R67, 0x2, R6 ;  /* 0x0000000243587825 */ /* 0x002fc600078e0206 */
[----:B------:R-:W4:Y:S01]  /*47c0*/  @!P5 LDG.E.U16 R77, desc[UR22][R14.64] ;  /* 0x000000160e4dd981 */ /* 0x000f22000c1e1500 */
[----:B------:R-:W-:-:S03]  /*47d0*/  PRMT R74, RZ, 0x7610, R74 ;  /* 0x00007610ff4a7816 */ /* 0x000fc6000000004a */
[----:B------:R1:W4:Y:S04]  /*47e0*/  @!P5 LDG.E.U16 R76, desc[UR22][R88.64] ;  /* 0x00000016584cd981 */ /* 0x000328000c1e1500 */
[----:B0-----:R0:W5:Y:S04]  /*47f0*/  LDL.LU.64 R14, [R1+0x4b0] ;  /* 0x0004b000010e7983 */ /* 0x0011680000300a00 */
[----:B------:R1:W-:Y:S02]  /*4800*/  STL.64 [R1+0xe8], R88 ;  /* 0x0000e85801007387 */ /* 0x0003e40000100a00 */
[----:B-1----:R-:W-:-:S04]  /*4810*/  IMAD.WIDE R88, R67, 0x2, R8 ;  /* 0x0000000243587825 */ /* 0x002fc800078e0208 */
[----:B------:R-:W-:Y:S01]  /*4820*/  IMAD.WIDE R66, R86, 0x2, R2 ;  /* 0x0000000256427825 */ /* 0x000fe200078e0202 */
[----:B------:R-:W4:Y:S04]  /*4830*/  @!P5 LDG.E.U16 R75, desc[UR22][R88.64] ;  /* 0x00000016584bd981 */ /* 0x000f28000c1e1500 */
[----:B------:R-:W4:Y:S01]  /*4840*/  @P0 LDG.E.U16 R74, desc[UR22][R66.64] ;  /* 0x00000016424a0981 */ /* 0x000f22000c1e1500 */
[----:B------:R-:W-:-:S03]  /*4850*/  PRMT R85, RZ, 0x7610, R85 ;  /* 0x00007610ff557816 */ /* 0x000fc60000000055 */
[----:B--2---:R-:W-:Y:S04]  /*4860*/  STS.U16 [R87+UR9+0x4b00], R73 ;  /* 0x004b004957007988 */ /* 0x004fe80008000409 */
[----:B---3--:R-:W-:Y:S04]  /*4870*/  STS.U16 [R87+UR9+0x6b00], R72 ;  /* 0x006b004857007988 */ /* 0x008fe80008000409 */
[----:B----4-:R-:W-:Y:S04]  /*4880*/  STS.U16 [R87+UR9+0xf00], R71 ;  /* 0x000f004757007988 */ /* 0x010fe80008000409 */
[----:B------:R-:W-:Y:S04]  /*4890*/  STS.U16 [R87+UR9+0x2f00], R70 ;  /* 0x002f004657007988 */ /* 0x000fe80008000409 */
[----:B------:R-:W-:Y:S04]  /*48a0*/  STS.U16 [R87+UR9+0x4f00], R69 ;  /* 0x004f004557007988 */ /* 0x000fe80008000409 */
[----:B------:R1:W-:Y:S02]  /*48b0*/  STS.U16 [R87+UR9+0x6f00], R68 ;  /* 0x006f004457007988 */ /* 0x0003e40008000409 */
[----:B-1----:R-:W-:-:S05]  /*48c0*/  LOP3.LUT R87, R0, 0x70, RZ, 0x3c, !PT ;  /* 0x0000007000577812 */ /* 0x002fca00078e3cff */
[----:B------:R1:W-:Y:S04]  /*48d0*/  STS.U16 [R87+UR9+0x380], R84 ;  /* 0x0003805457007988 */ /* 0x0003e80008000409 */
[----:B------:R-:W-:Y:S04]  /*48e0*/  STS.U16 [R87+UR9+0x2380], R81 ;  /* 0x0023805157007988 */ /* 0x000fe80008000409 */
[----:B------:R2:W-:Y:S01]  /*48f0*/  STS.U16 [R87+UR9+0x4380], R80 ;  /* 0x0043805057007988 */ /* 0x0005e20008000409 */
[----:B------:R-:W-:-:S03]  /*4900*/  IMAD.WIDE R68, R86, 0x2, R4 ;  /* 0x0000000256447825 */ /* 0x000fc600078e0204 */
[----:B------:R3:W-:Y:S01]  /*4910*/  STS.U16 [R87+UR9+0x6380], R79 ;  /* 0x0063804f57007988 */ /* 0x0007e20008000409 */
[----:B-1----:R-:W-:-:S03]  /*4920*/  PRMT R84, RZ, 0x7610, R84 ;  /* 0x00007610ff547816 */ /* 0x002fc60000000054 */
[----:B------:R1:W-:Y:S01]  /*4930*/  STS.U16 [R87+UR9+0x780], R78 ;  /* 0x0007804e57007988 */ /* 0x0003e20008000409 */
[----:B--2---:R-:W-:-:S03]  /*4940*/  IMAD R80, R82, 0x1f, RZ ;  /* 0x0000001f52507824 */ /* 0x004fc600078e02ff */
[----:B------:R-:W-:Y:S01]  /*4950*/  STS.U16 [R87+UR9+0x2780], R77 ;  /* 0x0027804d57007988 */ /* 0x000fe20008000409 */
[----:B------:R-:W-:Y:S01]  /*4960*/  PRMT R81, RZ, 0x7610, R81 ;  /* 0x00007610ff517816 */ /* 0x000fe20000000051 */
[C---:B------:R-:W-:Y:S02]  /*4970*/  IMAD.WIDE R70, R86.reuse, 0x2, R6 ;  /* 0x0000000256467825 */ /* 0x040fe400078e0206 */
[----:B------:R2:W-:Y:S01]  /*4980*/  STS.U16 [R87+UR9+0x4780], R76 ;  /* 0x0047804c57007988 */ /* 0x0005e20008000409 */
[----:B---3--:R-:W-:Y:S01]  /*4990*/  PRMT R79, RZ, 0x7610, R79 ;  /* 0x00007610ff4f7816 */ /* 0x008fe2000000004f */
[----:B------:R-:W-:Y:S01]  /*49a0*/  IMAD.WIDE R72, R86, 0x2, R8 ;  /* 0x0000000256487825 */ /* 0x000fe200078e0208 */
[----:B-1----:R-:W-:Y:S01]  /*49b0*/  PRMT R78, RZ, 0x7610, R78 ;  /* 0x00007610ff4e7816 */ /* 0x002fe2000000004e */
[----:B------:R-:W3:Y:S04]  /*49c0*/  @P0 LDG.E.U16 R85, desc[UR22][R68.64] ;  /* 0x0000001644550981 */ /* 0x000ee8000c1e1500 */
[----:B------:R-:W-:Y:S01]  /*49d0*/  STS.U16 [R87+UR9+0x6780], R75 ;  /* 0x0067804b57007988 */ /* 0x000fe20008000409 */
[----:B--2---:R-:W-:-:S03]  /*49e0*/  IMAD.WIDE R76, R80, 0x2, R4 ;  /* 0x00000002504c7825 */ /* 0x004fc600078e0204 */
[----:B------:R1:W-:Y:S04]  /*49f0*/  STS.U16 [R87+UR9+0xb80], R74 ;  /* 0x000b804a57007988 */ /* 0x0003e80008000409 */
[----:B------:R-:W2:Y:S04]  /*4a00*/  @P0 LDG.E.U16 R84, desc[UR22][R70.64] ;  /* 0x0000001646540981 */ /* 0x000ea8000c1e1500 */
[----:B------:R-:W4:Y:S01]  /*4a10*/  @P0 LDG.E.U16 R81, desc[UR22][R72.64] ;  /* 0x0000001648510981 */ /* 0x000f22000c1e1500 */
[----:B-1----:R-:W-:-:S03]  /*4a20*/  IMAD.WIDE R74, R80, 0x2, R2 ;  /* 0x00000002504a7825 */ /* 0x002fc600078e0202 */
[----:B------:R-:W4:Y:S04]  /*4a30*/  @!P4 LDG.E.U16 R78, desc[UR22][R76.64] ;  /* 0x000000164c4ec981 */ /* 0x000f28000c1e1500 */
[----:B------:R-:W4:Y:S01]  /*4a40*/  @!P4 LDG.E.U16 R79, desc[UR22][R74.64] ;  /* 0x000000164a4fc981 */ /* 0x000f22000c1e1500 */
[----:B------:R-:W-:Y:S01]  /*4a50*/  PRMT R82, RZ, 0x7610, R82 ;  /* 0x00007610ff527816 */ /* 0x000fe20000000052 */
[----:B------:R-:W1:Y:S02]  /*4a60*/  S2R R91, SR_TID.X ;  /* 0x00000000005b7919 */ /* 0x000e640000002100 */
[----:B---3--:R-:W-:Y:S04]  /*4a70*/  STS.U16 [R87+UR9+0x2b80], R85 ;  /* 0x002b805557007988 */ /* 0x008fe80008000409 */
[----:B--2---:R2:W-:Y:S04]  /*4a80*/  STS.U16 [R87+UR9+0x4b80], R84 ;  /* 0x004b805457007988 */ /* 0x0045e80008000409 */
[----:B----4-:R-:W-:Y:S01]  /*4a90*/  STS.U16 [R87+UR9+0x6b80], R81 ;  /* 0x006b805157007988 */ /* 0x010fe20008000409 */
[----:B--2---:R-:W-:-:S03]  /*4aa0*/  PRMT R84, RZ, 0x7610, R84 ;  /* 0x00007610ff547816 */ /* 0x004fc60000000054 */
[----:B------:R-:W-:Y:S04]  /*4ab0*/  STS.U16 [R87+UR9+0xf80], R79 ;  /* 0x000f804f57007988 */ /* 0x000fe80008000409 */
[----:B------:R2:W-:Y:S02]  /*4ac0*/  STS.U16 [R87+UR9+0x2f80], R78 ;  /* 0x002f804e57007988 */ /* 0x0005e40008000409 */
[----:B--2---:R-:W-:-:S04]  /*4ad0*/  IMAD.WIDE R78, R80, 0x2, R6 ;  /* 0x00000002504e7825 */ /* 0x004fc800078e0206 */
[----:B------:R-:W-:Y:S01]  /*4ae0*/  IMAD.WIDE R80, R80, 0x2, R8 ;  /* 0x0000000250507825 */ /* 0x000fe200078e0208 */
[----:B------:R-:W2:Y:S04]  /*4af0*/  @!P4 LDG.E.U16 R84, desc[UR22][R78.64] ;  /* 0x000000164e54c981 */ /* 0x000ea8000c1e1500 */
[----:B------:R-:W3:Y:S01]  /*4b00*/  @!P4 LDG.E.U16 R82, desc[UR22][R80.64] ;  /* 0x000000165052c981 */ /* 0x000ee2000c1e1500 */
[----:B-1----:R-:W-:-:S05]  /*4b10*/  LOP3.LUT R91, R91, 0x1f, RZ, 0xc0, !PT ;  /* 0x0000001f5b5b7812 */ /* 0x002fca00078ec0ff */
[----:B------:R-:W-:Y:S01]  /*4b20*/  IMAD R83, R91, R83, RZ ;  /* 0x000000535b537224 */ /* 0x000fe200078e02ff */
[----:B------:R1:W-:Y:S01]  /*4b30*/  STL.64 [R1+0xe0], R88 ;  /* 0x0000e05801007387 */ /* 0x0003e20000100a00 */
[----:B------:R-:W-:-:S03]  /*4b40*/  IMAD R92, R92, UR4, RZ ;  /* 0x000000045c5c7c24 */ /* 0x000fc6000f8e02ff */
[----:B-1----:R-:W-:-:S04]  /*4b50*/  LEA R88, P0, R83, UR14, 0x1 ;  /* 0x0000000e53587c11 */ /* 0x002fc8000f8008ff */
[----:B------:R-:W-:Y:S01]  /*4b60*/  LEA.HI.X.SX32 R89, R83, UR15, 0x1, P0 ;  /* 0x0000000f53597c11 */ /* 0x000fe200080f0eff */
[----:B--2---:R-:W-:Y:S04]  /*4b70*/  STS.U16 [R87+UR9+0x4f80], R84 ;  /* 0x004f805457007988 */ /* 0x004fe80008000409 */
[----:B---3--:R1:W-:Y:S02]  /*4b80*/  STS.U16 [R87+UR9+0x6f80], R82 ;  /* 0x006f805257007988 */ /* 0x0083e40008000409 */
[----:B-1----:R-:W-:-:S04]  /*4b90*/  LEA R82, P0, R92, R88, 0x1 ;  /* 0x000000585c527211 */ /* 0x002fc800078008ff */
[----:B------:R-:W-:Y:S01]  /*4ba0*/  LEA.HI.X.SX32 R83, R92, R89, 0x1, P0 ;  /* 0x000000595c537211 */ /* 0x000fe200000f0eff */
[----:B------:R-:W-:-:S05]  /*4bb0*/  VIADD R92, R90, 0x1f ;  /* 0x0000001f5a5c7836 */ /* 0x000fca0000000000 */
[----:B------:R-:W-:-:S04]  /*4bc0*/  ISETP.GT.AND P0, PT, R92, 0x1f, PT ;  /* 0x0000001f5c00780c */ /* 0x000fc80003f04270 */
[----:B------:R-:W-:Y:S02]  /*4bd0*/  ISETP.LT.AND P0, PT, R91, R90, P0 ;  /* 0x0000005a5b00720c */ /* 0x000fe40000701270 */
[----:B------:R-:W1:Y:S01]  /*4be0*/  S2R R91, SR_TID.X ;  /* 0x00000000005b7919 */ /* 0x000e620000002100 */
[----:B------:R-:W2:Y:S01]  /*4bf0*/  S2R R90, SR_TID.X ;  /* 0x00000000005a7919 */ /* 0x000ea20000002100 */
[----:B-1----:R-:W-:Y:S01]  /*4c00*/  IMAD.SHL.U32 R91, R91, 0x2, RZ ;  /* 0x000000025b5b7824 */ /* 0x002fe200078e00ff */
[----:B--2---:R-:W-:-:S04]  /*4c10*/  SHF.R.S32.HI R90, RZ, 0x6, R90 ;  /* 0x00000006ff5a7819 */ /* 0x004fc8000001145a */
[----:B------:R-:W-:Y:S02]  /*4c20*/  LOP3.LUT R91, R91, 0x7e, RZ, 0xc0, !PT ;  /* 0x0000007e5b5b7812 */ /* 0x000fe400078ec0ff */
[----:B------:R-:W-:-:S04]  /*4c30*/  SGXT R90, R90, 0x1 ;  /* 0x000000015a5a781a */ /* 0x000fc80000000200 */
[--C-:B------:R-:W-:Y:S02]  /*4c40*/  LOP3.LUT R91, R91, 0x90, R90.reuse, 0x78, !PT ;  /* 0x000000905b5b7812 */ /* 0x100fe400078e785a */
[----:B------:R-:W-:-:S06]  /*4c50*/  PRMT R90, RZ, 0x7610, R90 ;  /* 0x00007610ff5a7816 */ /* 0x000fcc000000005a */
[----:B------:R-:W2:Y:S01]  /*4c60*/  @P0 LDG.E.U16 R90, desc[UR22][R82.64] ;  /* 0x00000016525a0981 */ /* 0x000ea2000c1e1500 */
[----:B------:R-:W-:-:S05]  /*4c70*/  IMAD R87, R10, UR4, RZ ;  /* 0x000000040a577c24 */ /* 0x000fca000f8e02ff */
[----:B------:R-:W-:-:S04]  /*4c80*/  LEA R86, P2, R87, R88, 0x1 ;  /* 0x0000005857567211 */ /* 0x000fc800078408ff */
[----:B------:R-:W-:Y:S01]  /*4c90*/  LEA.HI.X.SX32 R87, R87, R89, 0x1, P2 ;  /* 0x0000005957577211 */ /* 0x000fe200010f0eff */
[----:B--2---:R1:W-:Y:S02]  /*4ca0*/  STS.U16 [R91+UR9+0x10000], R90 ;  /* 0x0100005a5b007988 */ /* 0x0043e40008000409 */
[----:B-1----:R-:W-:-:S06]  /*4cb0*/  PRMT R90, RZ, 0x7610, R90 ;  /* 0x00007610ff5a7816 */ /* 0x002fcc000000005a */
[----:B------:R-:W2:Y:S01]  /*4cc0*/  @P0 LDG.E.U16 R90, desc[UR22][R86.64] ;  /* 0x00000016565a0981 */ /* 0x000ea2000c1e1500 */
[----:B------:R-:W-:Y:S02]  /*4cd0*/  IMAD R85, R13, UR4, RZ ;  /* 0x000000040d557c24 */ /* 0x000fe4000f8e02ff */
[----:B------:R-:W-:Y:S01]  /*4ce0*/  IMAD R93, R11, UR4, RZ ;  /* 0x000000040b5d7c24 */ /* 0x000fe2000f8e02ff */
[----:B------:R0:W5:Y:S02]  /*4cf0*/  LDL.LU R13, [R1+0x4a8] ;  /* 0x0004a800010d7983 */ /* 0x0001640000300800 */
[-C--:B------:R-:W-:Y:S02]  /*4d00*/  LEA R84, P1, R85, R88.reuse, 0x1 ;  /* 0x0000005855547211 */ /* 0x080fe400078208ff */
[----:B------:R-:W-:Y:S01]  /*4d10*/  LEA R88, P4, R93, R88, 0x1 ;  /* 0x000000585d587211 */ /* 0x000fe200078808ff */
[----:B------:R0:W5:Y:S01]  /*4d20*/  LDL.LU R10, [R1+0x4a4] ;  /* 0x0004a400010a7983 */ /* 0x0001620000300800 */
[----:B------:R-:W-:-:S02]  /*4d30*/  LEA.HI.X.SX32 R85, R85, R89, 0x1, P1 ;  /* 0x0000005955557211 */ /* 0x000fc400008f0eff */
[----:B------:R-:W-:Y:S01]  /*4d40*/  LEA.HI.X.SX32 R89, R93, R89, 0x1, P4 ;  /* 0x000000595d597211 */ /* 0x000fe200020f0eff */
[----:B------:R0:W5:Y:S01]  /*4d50*/  LDL.LU R11, [R1+0x4a0] ;  /* 0x0004a000010b7983 */ /* 0x0001620000300800 */
[----:B------:R-:W-:-:S06]  /*4d60*/  PRMT R93, RZ, 0x7610, R93 ;  /* 0x00007610ff5d7816 */ /* 0x000fcc000000005d */
[----:B------:R-:W3:Y:S04]  /*4d70*/  @P0 LDG.E.U16 R93, desc[UR22][R84.64] ;  /* 0x00000016545d0981 */ /* 0x000ee8000c1e1500 */
[----:B--2---:R1:W-:Y:S02]  /*4d80*/  STS.U16 [R91+UR9+0x10200], R90 ;  /* 0x0102005a5b007988 */ /* 0x0043e40008000409 */
[----:B-1----:R-:W-:-:S06]  /*4d90*/  PRMT R90, RZ, 0x7610, R90 ;  /* 0x00007610ff5a7816 */ /* 0x002fcc000000005a */
[----:B------:R-:W2:Y:S01]  /*4da0*/  @P0 LDG.E.U16 R90, desc[UR22][R88.64] ;  /* 0x00000016585a0981 */ /* 0x000ea2000c1e1500 */
[----:B------:R-:W-:Y:S02]  /*4db0*/  LOP3.LUT R91, R91, 0x20, RZ, 0x3c, !PT ;  /* 0x000000205b5b7812 */ /* 0x000fe400078e3cff */
[----:B------:R-:W-:-:S04]  /*4dc0*/  ISETP.NE.U32.AND P0, PT, RZ, UR6, PT ;  /* 0x00000006ff007c0c */ /* 0x000fc8000bf05070 */
[----:B------:R-:W-:Y:S01]  /*4dd0*/  ISETP.LT.OR P1, PT, R92, 0x20, P0 ;  /* 0x000000205c00780c */ /* 0x000fe20000721670 */
[----:B---3--:R-:W-:Y:S01]  /*4de0*/  STS.U16 [R91+UR9+0x10100], R93 ;  /* 0x0101005d5b007988 */ /* 0x008fe20008000409 */
[----:B------:R-:W-:-:S04]  /*4df0*/  UIADD3 UR4, UPT, UPT, UR9, 0x8000, URZ ;  /* 0x0000800009047890 */ /* 0x000fc8000fffe0ff */
[----:B------:R-:W-:Y:S01]  /*4e00*/  USHF.R.U32.HI UR4, URZ, 0x4, UR4 ;  /* 0x00000004ff047899 */ /* 0x000fe20008011604 */
[----:B--2---:R1:W-:Y:S01]  /*4e10*/  STS.U16 [R91+UR9+0x10300], R90 ;  /* 0x0103005a5b007988 */ /* 0x0043e20008000409 */
[----:B------:R2:W-:Y:S06]  /*4e20*/  MEMBAR.ALL.CTA ;  /* 0x0000000000007992 */ /* 0x0005ec0000008000 */
[----:B--2---:R-:W2:Y:S01]  /*4e30*/  FENCE.VIEW.ASYNC.S ;  /* 0x00000000000073c6 */ /* 0x004ea20000000000 */
[----:B-1----:R-:W-:-:S04]  /*4e40*/  SHF.R.S32.HI R90, RZ, 0x1f, R92 ;  /* 0x0000001fff5a7819 */ /* 0x002fc8000001145c */
[----:B------:R-:W-:Y:S02]  /*4e50*/  LEA.HI R90, R90, R92, RZ, 0x5 ;  /* 0x0000005c5a5a7211 */ /* 0x000fe400078f28ff */
[----:B------:R0:W5:Y:S02]  /*4e60*/  LDL.LU R92, [R1+0x49c] ;  /* 0x00049c00015c7983 */ /* 0x0001640000300800 */
[----:B------:R-:W-:Y:S01]  /*4e70*/  SHF.R.S32.HI R90, RZ, 0x5, R90 ;  /* 0x00000005ff5a7819 */ /* 0x000fe2000001145a */
[----:B------:R-:W-:-:S03]  /*4e80*/  USGXT.U32 UR16, UR4, 0xe ;  /* 0x0000000e0410789a */ /* 0x000fc60008000000 */
[----:B------:R-:W-:Y:S01]  /*4e90*/  VIMNMX R90, PT, PT, R90, 0x1, !PT ;  /* 0x000000015a5a7848 */ /* 0x000fe20007fe0100 */
[----:B------:R-:W-:Y:S01]  /*4ea0*/  UIADD3 UR18, UP1, UPT, UR16, 0x1000080, URZ ;  /* 0x0100008010127890 */ /* 0x000fe2000ff3e0ff */
[----:B------:R-:W-:-:S03]  /*4eb0*/  UMOV UR4, URZ ;  /* 0x000000ff00047c82 */ /* 0x000fc60008000000 */
[----:B------:R-:W-:Y:S01]  /*4ec0*/  VIADD R93, R90, 0xffffffff ;  /* 0xffffffff5a5d7836 */ /* 0x000fe20000000000 */
[----:B------:R-:W-:Y:S01]  /*4ed0*/  UIADD3.X UR19, UPT, UPT, UR4, 0x40004040, URZ, UP1, !UPT ;  /* 0x4000404004137890 */ /* 0x000fe20008ffe4ff */
[----:B--2---:R-:W-:Y:S03]  /*4ee0*/  BAR.SYNC.DEFER_BLOCKING 0x0 ;  /* 0x0000000000007b1d */ /* 0x004fe60000010000 */
[----:B------:R-:W-:-:S03]  /*4ef0*/  ISETP.NE.U32.AND P2, PT, R93, RZ, PT ;  /* 0x000000ff5d00720c */ /* 0x000fc60003f45070 */
[----:B0-----:R-:W-:Y:S10]  /*4f00*/  @P1 BRA `(.L_x_6) ;  /* 0x0000000000e01947 */ /* 0x001ff40003800000 */
[----:B------:R-:W-:Y:S02]  /*4f10*/  USHF.R.U32.HI UR12, URZ, 0x4, UR9 ;  /* 0x00000004ff0c7899 */ /* 0x000fe40008011609 */
[----:B------:R-:W-:Y:S02]  /*4f20*/  UIADD3 UR5, UPT, UPT, UR9, 0x10000, URZ ;  /* 0x0001000009057890 */ /* 0x000fe4000fffe0ff */
[----:B------:R-:W-:Y:S02]  /*4f30*/  USGXT.U32 UR12, UR12, 0xe ;  /* 0x0000000e0c0c789a */ /* 0x000fe40008000000 */
[----:B------:R-:W-:Y:S02]  /*4f40*/  USHF.R.U32.HI UR5, URZ, 0x4, UR5 ;  /* 0x00000004ff057899 */ /* 0x000fe40008011605 */
[----:B------:R-:W-:Y:S01]  /*4f50*/  UIADD3 UR38, UP1, UPT, UR12, 0x1000080, URZ ;  /* 0x010000800c267890 */ /* 0x000fe2000ff3e0ff */
[----:B------:R-:W-:Y:S01]  /*4f60*/  UMOV UR4, URZ ;  /* 0x000000ff00047c82 */ /* 0x000fe20008000000 */
[----:B------:R-:W-:-:S02]  /*4f70*/  USGXT.U32 UR6, UR5, 0xe ;  /* 0x0000000e0506789a */ /* 0x000fc40008000000 */
[----:B------:R-:W-:Y:S01]  /*4f80*/  UIADD3.X UR39, UPT, UPT, UR4, 0x40004040, URZ, UP1, !UPT ;  /* 0x4000404004277890 */ /* 0x000fe20008ffe4ff */
[----:B------:R-:W-:Y:S02]  /*4f90*/  UMOV UR5, URZ ;  /* 0x000000ff00057c82 */ /* 0x000fe40008000000 */
[----:B------:R-:W-:Y:S01]  /*4fa0*/  UMOV UR4, UR11 ;  /* 0x0000000b00047c82 */ /* 0x000fe20008000000 */
[----:B------:R-:W-:Y:S01]  /*4fb0*/  UMOV UR14, 0xfffffffe ;  /* 0xfffffffe000e7882 */ /* 0x000fe20000000000 */
[----:B------:R-:W-:Y:S01]  /*4fc0*/  UMOV UR15, 0x7fffbfdf ;  /* 0x7fffbfdf000f7882 */ /* 0x000fe20000000000 */
[----:B------:R-:W-:Y:S01]  /*4fd0*/  UMOV UR7, URZ ;  /* 0x000000ff00077c82 */ /* 0x000fe20008000000 */
[----:B------:R-:W-:Y:S01]  /*4fe0*/  UMOV UR17, UR4 ;  /* 0x0000000400117c82 */ /* 0x000fe20008000000 */
[----:B------:R-:W-:Y:S02]  /*4ff0*/  ULOP3.LUT UR12, UR12, 0x1000000, URZ, 0xfc, !UPT ;  /* 0x010000000c0c7892 */ /* 0x000fe4000f8efcff */
[----:B------:R-:W-:-:S02]  /*5000*/  UIADD3.64 UR4, UPT, UPT, UR6, -UR14, URZ ;  /* 0x8000000e06047297 */ /* 0x000fc4000fffe0ff */
[----:B------:R-:W-:Y:S02]  /*5010*/  UIADD3 UR40, UPT, UPT, UR8, 0x10, URZ ;  /* 0x0000001008287890 */ /* 0x000fe4000fffe0ff */
[----:B------:R-:W-:Y:S02]  /*5020*/  UIADD3.64 UR14, UPT, UPT, UR38, 0x180, URZ ;  /* 0x00000180260e7897 */ /* 0x000fe4000fffe0ff */
[----:B------:R-:W-:Y:S02]  /*5030*/  UIADD3 UR51, UPT, UPT, UR8, 0x10, URZ ;  /* 0x0000001008337890 */ /* 0x000fe4000fffe0ff */
[----:B------:R-:W-:Y:S02]  /*5040*/  UIADD3.64 UR42, UPT, UPT, UR38, 0x200, URZ ;  /* 0x00000200262a7897 */ /* 0x000fe4000fffe0ff */
[----:B------:R-:W-:Y:S02]  /*5050*/  UIADD3 UR41, UPT, UPT, UR8, 0x20, URZ ;  /* 0x0000002008297890 */ /* 0x000fe4000fffe0ff */
[----:B------:R-:W-:-:S02]  /*5060*/  UIADD3.64 UR44, UPT, UPT, UR38, 0x380, URZ ;  /* 0x00000380262c7897 */ /* 0x000fc4000fffe0ff */
[----:B------:R-:W-:Y:S02]  /*5070*/  UIADD3 UR54, UPT, UPT, UR8, 0x20, URZ ;  /* 0x0000002008367890 */ /* 0x000fe4000fffe0ff */
[----:B------:R-:W-:Y:S02]  /*5080*/  UIADD3.64 UR46, UPT, UPT, UR38, 0x400, URZ ;  /* 0x00000400262e7897 */ /* 0x000fe4000fffe0ff */
[----:B------:R-:W-:Y:S02]  /*5090*/  UIADD3 UR50, UPT, UPT, UR8, 0x30, URZ ;  /* 0x0000003008327890 */ /* 0x000fe4000fffe0ff */
[----:B------:R-:W-:Y:S01]  /*50a0*/  UIADD3.64 UR48, UPT, UPT, UR38, 0x580, URZ ;  /* 0x0000058026307897 */ /* 0x000fe2000fffe0ff */
[----:B------:R-:W-:Y:S01]  /*50b0*/  UMOV UR24, 0x0 ;  /* 0x0000000000187882 */ /* 0x000fe20000000000 */
[----:B------:R-:W-:Y:S01]  /*50c0*/  UMOV UR25, 0x8048010 ;  /* 0x0804801000197882 */ /* 0x000fe20000000000 */
[----:B------:R-:W-:Y:S01]  /*50d0*/  UIADD3 UR55, UPT, UPT, UR8, 0x30, URZ ;  /* 0x0000003008377890 */ /* 0x000fe2000fffe0ff */
[----:B------:R-:W-:Y:S01]  /*50e0*/  UMOV UR7, 0x80004020 ;  /* 0x8000402000077882 */ /* 0x000fe20000000000 */
[----:B------:R-:W-:Y:S01]  /*50f0*/  UIADD3.64 UR52, UPT, UPT, UR38, 0x600, URZ ;  /* 0x0000060026347897 */ /* 0x000fe2000fffe0ff */
[----:B------:R-:W-:Y:S01]  /*5100*/  UMOV UR13, 0x40004040 ;  /* 0x40004040000d7882 */ /* 0x000fe20000000000 */
[----:B------:R-:W-:Y:S01]  /*5110*/  UMOV UR26, 0x0 ;  /* 0x00000000001a7882 */ /* 0x000fe20000000000 */
[----:B------:R-:W-:Y:S01]  /*5120*/  UMOV UR27, 0x8048010 ;  /* 0x08048010001b7882 */ /* 0x000fe20000000000 */
[----:B------:R-:W-:Y:S01]  /*5130*/  UMOV UR32, 0x0 ;  /* 0x0000000000207882 */ /* 0x000fe20000000000 */
[----:B------:R-:W-:Y:S01]  /*5140*/  UMOV UR33, 0x8048010 ;  /* 0x0804801000217882 */ /* 0x000fe20000000000 */
[----:B------:R0:W-:Y:S01]  /*5150*/  UTCHMMA gdesc[UR12], gdesc[UR6], tmem[UR8], tmem[UR24], idesc[UR25], !UPT ;  /* 0x00ff18060c0075ea */ /* 0x0001e2000f800008 */
[----:B------:R-:W-:Y:S01]  /*5160*/  UMOV UR20, 0x0 ;  /* 0x0000000000147882 */ /* 0x000fe20000000000 */
[----:B------:R-:W-:Y:S01]  /*5170*/  UMOV UR21, 0x8048010 ;  /* 0x0804801000157882 */ /* 0x000fe20000000000 */
[----:B------:R0:W-:Y:S01]  /*5180*/  UTCHMMA gdesc[UR38], gdesc[UR4], tmem[UR8], tmem[UR26], idesc[UR27], UPT ;  /* 0x00ff1a04260075ea */ /* 0x0001e2000b800008 */
        /* <DEDUP_REMOVED lines=12> */
[----:B------:R0:W-:Y:S01]  /*5250*/  UTCHMMA gdesc[UR48], gdesc[UR6], tmem[UR50], tmem[UR34], idesc[UR35], !UPT ;  /* 0x00ff2206300075ea */ /* 0x0001e2000f800032 */
[----:B------:R0:W-:Y:S01]  /*5260*/  UTCHMMA gdesc[UR52], gdesc[UR4], tmem[UR55], tmem[UR36], idesc[UR37], UPT ;  /* 0x00ff2404340075ea */ /* 0x0001e2000b800037 */
[----:B------:R0:W-:Y:S01]  /*5270*/  UTCBAR [UR17], URZ ;  /* 0x000000ff110073e9 */ /* 0x0001e200080000ff */
[----:B------:R-:W-:Y:S01]  /*5280*/  NOP ;  /* 0x0000000000007918 */ /* 0x000fe20000000000 */
.L_x_6:
[----:B0-----:R-:W-:Y:S01]  /*5290*/  UMOV UR4, URZ ;  /* 0x000000ff00047c82 */ /* 0x001fe20008000000 */
[----:B------:R-:W-:Y:S01]  /*52a0*/  UMOV UR12, UR18 ;  /* 0x00000012000c7c82 */ /* 0x000fe20008000000 */
[----:B------:R-:W-:Y:S01]  /*52b0*/  UMOV UR13, UR19 ;  /* 0x00000013000d7c82 */ /* 0x000fe20008000000 */
[----:B------:R-:W-:Y:S05]  /*52c0*/  @!P2 BRA `(.L_x_7) ;  /* 0x0000005c0078a947 */ /* 0x000fea0003800000 */
[----:B------:R-:W-:Y:S01]  /*52d0*/  UIADD3 UR5, UPT, UPT, UR9, 0x10400, URZ ;  /* 0x0001040009057890 */ /* 0x000fe2000fffe0ff */
[----:B------:R-:W-:Y:S01]  /*52e0*/  UMOV UR14, 0xfffffffe ;  /* 0xfffffffe000e7882 */ /* 0x000fe20000000000 */
[----:B------:R-:W-:Y:S02]  /*52f0*/  UMOV UR15, 0x7fffbfdf ;  /* 0x7fffbfdf000f7882 */ /* 0x000fe40000000000 */
[----:B------:R-:W-:Y:S01]  /*5300*/  USHF.R.U32.HI UR5, URZ, 0x4, UR5 ;  /* 0x00000004ff057899 */ /* 0x000fe20008011605 */
[----:B------:R-:W-:Y:S01]  /*5310*/  UMOV UR7, URZ ;  /* 0x000000ff00077c82 */ /* 0x000fe20008000000 */
[----:B------:R-:W-:Y:S02]  /*5320*/  ULOP3.LUT UR18, UR16, 0x1000000, URZ, 0xfc, !UPT ;  /* 0x0100000010127892 */ /* 0x000fe4000f8efcff */
[----:B------:R-:W-:Y:S02]  /*5330*/  USGXT.U32 UR6, UR5, 0xe ;  /* 0x0000000e0506789a */ /* 0x000fe40008000000 */
[----:B------:R-:W-:-:S02]  /*5340*/  UIADD3.64 UR26, UPT, UPT, UR12, 0x180, URZ ;  /* 0x000001800c1a7897 */ /* 0x000fc4000fffe0ff */
[----:B------:R-:W-:Y:S02]  /*5350*/  UIADD3.64 UR28, UPT, UPT, UR12, 0x200, URZ ;  /* 0x000002000c1c7897 */ /* 0x000fe4000fffe0ff */
[----:B------:R-:W-:Y:S02]  /*5360*/  UIADD3.64 UR30, UPT, UPT, UR12, 0x380, URZ ;  /* 0x000003800c1e7897 */ /* 0x000fe4000fffe0ff */
[----:B------:R-:W-:Y:S02]  /*5370*/  UIADD3.64 UR32, UPT, UPT, UR12, 0x400, URZ ;  /* 0x000004000c207897 */ /* 0x000fe4000fffe0ff */
[----:B------:R-:W-:Y:S02]  /*5380*/  UIADD3.64 UR34, UPT, UPT, UR12, 0x580, URZ ;  /* 0x000005800c227897 */ /* 0x000fe4000fffe0ff */
[----:B------:R-:W-:Y:S02]  /*5390*/  UIADD3.64 UR36, UPT, UPT, UR12, 0x600, URZ ;  /* 0x000006000c247897 */ /* 0x000fe4000fffe0ff */
[----:B------:R-:W-:Y:S01]  /*53a0*/  UIADD3.64 UR14, UPT, UPT, UR6, -UR14, URZ ;  /* 0x8000000e060e7297 */ /* 0x000fe2000fffe0ff */
[----:B------:R-:W-:Y:S01]  /*53b0*/  UMOV UR24, 0x1 ;  /* 0x0000000100187882 */ /* 0x000fe20000000000 */
[----:B------:R-:W-:Y:S01]  /*53c0*/  UMOV UR5, URZ ;  /* 0x000000ff00057c82 */ /* 0x000fe20008000000 */
[----:B------:R-:W-:Y:S01]  /*53d0*/  UMOV UR16, UR6 ;  /* 0x0000000600107c82 */ /* 0x000fe20008000000 */
[----:B------:R-:W-:-:S08]  /*53e0*/  UMOV UR17, 0x80004020 ;  /* 0x8000402000117882 */ /* 0x000fd00000000000 */
.L_x_10:
[----:B------:R0:W-:Y:S01]  /*53f0*/  STL [R1+0x49c], R0 ;  /* 0x00049c0001007387 */ /* 0x0001e20000100800 */
[----:B------:R-:W-:-:S06]  /*5400*/  USHF.L.U32 UR4, UR4, 0x1f, URZ ;  /* 0x0000001f04047899 */ /* 0x000fcc00080006ff */
[----:B------:R-:W-:Y:S01]  /*5410*/  IMAD.U32 R90, RZ, RZ, UR4 ;  /* 0x00000004ff5a7e24 */ /* 0x000fe2000f8e00ff */
[----:B0-----:R-:W0:Y:S03]  /*5420*/  S2R R0, SR_TID.X ;  /* 0x0000000000007919 */ /* 0x001e260000002100 */
[----:B------:R1:W2:Y:S01]  /*5430*/  SYNCS.PHASECHK.TRANS64.TRYWAIT P2, [UR11], R90 ;  /* 0x0000005aff0075a7 */ /* 0x0002a2000804110b */
[----:B------:R1:W-:Y:S02]  /*5440*/  STL [R1+0x2c0], R90 ;  /* 0x0002c05a01007387 */ /* 0x0003e40000100800 */
[----:B-1----:R-:W1:Y:S01]  /*5450*/  LDC.64 R90, c[0x0][0x3a8] ;  /* 0x0000ea00ff5a7b82 */ /* 0x002e620000000a00 */
[----:B0-----:R-:W-:-:S04]  /*5460*/  LOP3.LUT R0, R0, 0x1f, RZ, 0xc0, !PT ;  /* 0x0000001f00007812 */ /* 0x001fc800078ec0ff */
[----:B-----5:R-:W-:Y:S02]  /*5470*/  ISETP.GE.AND P1, PT, R0, R92, PT ;  /* 0x0000005c0000720c */ /* 0x020fe40003f26270 */
[----:B------:R0:W5:Y:S01]  /*5480*/  LDL.LU R0, [R1+0x49c] ;  /* 0x00049c0001007983 */ /* 0x0001620000300800 */
[----:B-1----:R-:W-:Y:S01]  /*5490*/  IMAD.SHL.U32 R91, R91, 0x20, RZ ;  /* 0x000000205b5b7824 */ /* 0x002fe200078e00ff */
[----:B0-2---:R-:W-:Y:S09]  /*54a0*/  @!P2 BRA `(.L_x_8) ;  /* 0x000000740000a947 */ /* 0x005ff20003800000 */
.L_x_16:
[----:B-----5:R-:W-:Y:S01]  /*54b0*/  STL [R1+0x5c0], R0 ;  /* 0x0005c00001007387 */ /* 0x020fe20000100800 */
[----:B------:R-:W-:-:S03]  /*54c0*/  IMAD.WIDE R88, R91, 0x2, R88 ;  /* 0x000000025b587825 */ /* 0x000fc600078e0258 */
[----:B------:R-:W-:Y:S01]  /*54d0*/  STL [R1+0x600], R0 ;  /* 0x0006000001007387 */ /* 0x000fe20000100800 */
[----:B------:R-:W-:-:S03]  /*54e0*/  IMAD.SHL.U32 R90, R90, 0x20, RZ ;  /* 0x000000205a5a7824 */ /* 0x000fc600078e00ff */
[----:B------:R-:W-:Y:S04]  /*54f0*/  STL [R1+0x60c], R0 ;  /* 0x00060c0001007387 */ /* 0x000fe80000100800 */
        /* <DEDUP_REMOVED lines=15> */
[----:B------:R-:W-:Y:S01]  /*55f0*/  STL [R1+0x7a8], R93 ;  /* 0x0007a85d01007387 */ /* 0x000fe20000100800 */
[----:B------:R-:W-:-:S03]  /*5600*/  IMAD.WIDE R86, R91, 0x2, R86 ;  /* 0x000000025b567825 */ /* 0x000fc600078e0256 */
[----:B------:R-:W-:Y:S04]  /*5610*/  STL [R1+0x828], R93 ;  /* 0x0008285d01007387 */ /* 0x000fe80000100800 */
[----:B------:R-:W-:Y:S01]  /*5620*/  STL [R1+0x8a8], R93 ;  /* 0x0008a85d01007387 */ /* 0x000fe20000100800 */
[----:B------:R-:W-:-:S03]  /*5630*/  IMAD.WIDE R84, R91, 0x2, R84 ;  /* 0x000000025b547825 */ /* 0x000fc600078e0254 */
[----:B------:R-:W-:Y:S04]  /*5640*/  STL [R1+0x928], R93 ;  /* 0x0009285d01007387 */ /* 0x000fe80000100800 */
[----:B------:R-:W-:Y:S04]  /*5650*/  STL [R1+0x9a8], R93 ;  /* 0x0009a85d01007387 */ /* 0x000fe80000100800 */
[----:B------:R-:W-:Y:S04]  /*5660*/  STL [R1+0xa28], R93 ;  /* 0x000a285d01007387 */ /* 0x000fe80000100800 */
[----:B------:R-:W-:Y:S04]  /*5670*/  STL [R1+0xaa8], R93 ;  /* 0x000aa85d01007387 */ /* 0x000fe80000100800 */
[----:B------:R0:W-:Y:S04]  /*5680*/  STL.64 [R1+0x588], R88 ;  /* 0x0005885801007387 */ /* 0x0001e80000100a00 */
[----:B0-----:R-:W2:Y:S04]  /*5690*/  LDL.LU.64 R88, [R1+0x8] ;  /* 0x0000080001587983 */ /* 0x001ea80000300a00 */
[----:B------:R0:W-:Y:S01]  /*56a0*/  STL.64 [R1+0x590], R86 ;  /* 0x0005905601007387 */ /* 0x0001e20000100a00 */
[----:B------:R-:W-:-:S03]  /*56b0*/  IMAD.WIDE R82, R91, 0x2, R82 ;  /* 0x000000025b527825 */ /* 0x000fc600078e0252 */
[----:B0-----:R-:W3:Y:S04]  /*56c0*/  LDL.LU.64 R86, [R1+0x10] ;  /* 0x0000100001567983 */ /* 0x001ee80000300a00 */
[----:B------:R0:W-:Y:S01]  /*56d0*/  STL.64 [R1+0x598], R84 ;  /* 0x0005985401007387 */ /* 0x0001e20000100a00 */
[----:B------:R-:W-:-:S03]  /*56e0*/  IMAD.WIDE R80, R90, 0x2, R80 ;  /* 0x000000025a507825 */ /* 0x000fc600078e0250 */
[----:B0-----:R-:W4:Y:S04]  /*56f0*/  LDL.LU.64 R84, [R1+0x18] ;  /* 0x0000180001547983 */ /* 0x001f280000300a00 */
        /* <DEDUP_REMOVED lines=13> */
[----:B------:R-:W-:Y:S01]  /*57d0*/  STL [R1+0xab8], R91 ;  /* 0x000ab85b01007387 */ /* 0x000fe20000100800 */
[----:B------:R-:W-:-:S03]  /*57e0*/  IMAD.WIDE R74, R90, 0x2, R74 ;  /* 0x000000025a4a7825 */ /* 0x000fc600078e024a */
[----:B------:R0:W-:Y:S01]  /*57f0*/  STL.64 [R1+0x5a0], R82 ;  /* 0x0005a05201007387 */ /* 0x0001e20000100a00 */
[----:B------:R-:W-:-:S03]  /*5800*/  IMAD.WIDE R64, R90, 0x2, R64 ;  /* 0x000000025a407825 */ /* 0x000fc600078e0240 */
[----:B0-----:R-:W2:Y:S01]  /*5810*/  LDL.LU.64 R82, [R1+0x20] ;  /* 0x0000200001527983 */ /* 0x001ea20000300a00 */
[----:B------:R-:W-:-:S03]  /*5820*/  ISETP.GT.AND P2, PT, R92, RZ, PT ;  /* 0x000000ff5c00720c */ /* 0x000fc60003f44270 */
[----:B------:R0:W-:Y:S04]  /*5830*/  STL.64 [R1+0x5a8], R80 ;  /* 0x0005a85001007387 */ /* 0x0001e80000100a00 */
[----:B0-----:R-:W2:Y:S04]  /*5840*/  LDL.LU.64 R80, [R1+0x28] ;  /* 0x0000280001507983 */ /* 0x001ea80000300a00 */
[----:B------:R0:W-:Y:S04]  /*5850*/  STL.64 [R1+0x5b0], R78 ;  /* 0x0005b04e01007387 */ /* 0x0001e80000100a00 */
[----:B0-----:R-:W2:Y:S04]  /*5860*/  LDL.LU.64 R78, [R1+0x30] ;  /* 0x00003000014e7983 */ /* 0x001ea80000300a00 */
[----:B------:R0:W-:Y:S04]  /*5870*/  STL.64 [R1+0x5b8], R76 ;  /* 0x0005b84c01007387 */ /* 0x0001e80000100a00 */
[----:B0-----:R-:W2:Y:S04]  /*5880*/  LDL.LU.64 R76, [R1+0x38] ;  /* 0x00003800014c7983 */ /* 0x001ea80000300a00 */
[----:B------:R0:W-:Y:S04]  /*5890*/  STL.64 [R1+0x5c8], R74 ;  /* 0x0005c84a01007387 */ /* 0x0001e80000100a00 */
[----:B0-----:R-:W2:Y:S04]  /*58a0*/  LDL.LU.64 R74, [R1+0x40] ;  /* 0x00004000014a7983 */ /* 0x001ea80000300a00 */
[----:B------:R0:W-:Y:S04]  /*58b0*/  STL.64 [R1+0x5d8], R64 ;  /* 0x0005d84001007387 */ /* 0x0001e80000100a00 */
[----:B0-----:R-:W2:Y:S01]  /*58c0*/  LDL.LU.64 R64, [R1] ;  /* 0x0000000001407983 */ /* 0x001ea20000300a00 */
[----:B------:R-:W-:-:S04]  /*58d0*/  IMAD.WIDE R62, R90, 0x2, R62 ;  /* 0x000000025a3e7825 */ /* 0x000fc800078e023e */
[C---:B------:R-:W-:Y:S01]  /*58e0*/  IMAD.WIDE R60, R90.reuse, 0x2, R60 ;  /* 0x000000025a3c7825 */ /* 0x040fe200078e023c */
[----:B------:R-:W-:Y:S03]  /*58f0*/  STL [R1+0x5f0], R62 ;  /* 0x0005f03e01007387 */ /* 0x000fe60000100800 */
[C---:B------:R-:W-:Y:S01]  /*5900*/  IMAD.WIDE R58, R90.reuse, 0x2, R58 ;  /* 0x000000025a3a7825 */ /* 0x040fe200078e023a */
[----:B------:R-:W-:Y:S03]  /*5910*/  STL [R1+0x5e0], R63 ;  /* 0x0005e03f01007387 */ /* 0x000fe60000100800 */
[C---:B------:R-:W-:Y:S01]  /*5920*/  IMAD.WIDE R56, R90.reuse, 0x2, R56 ;  /* 0x000000025a387825 */ /* 0x040fe200078e0238 */
[----:B------:R-:W-:Y:S03]  /*5930*/  STL.64 [R1+0x610], R62 ;  /* 0x0006103e01007387 */ /* 0x000fe60000100a00 */
        /* <DEDUP_REMOVED lines=53> */
[----:B------:R-:W-:Y:S04]  /*5c90*/  STL [R1+0x6f8], R30 ;  /* 0x0006f81e01007387 */ /* 0x000fe80000100800 */
[----:B------:R-:W-:Y:S04]  /*5ca0*/  STL [R1+0x6e8], R31 ;  /* 0x0006e81f01007387 */ /* 0x000fe80000100800 */
[----:B------:R-:W-:Y:S04]  /*5cb0*/  STL.64 [R1+0x730], R30 ;  /* 0x0007301e01007387 */ /* 0x000fe80000100a00 */
[----:B------:R-:W-:Y:S04]  /*5cc0*/  STL.64 [R1+0x6f0], R28 ;  /* 0x0006f01c01007387 */ /* 0x000fe80000100a00 */
[----:B------:R-:W-:Y:S04]  /*5cd0*/  STL.64 [R1+0x700], R26 ;  /* 0x0007001a01007387 */ /* 0x000fe80000100a00 */
[----:B------:R-:W-:Y:S04]  /*5ce0*/  STL [R1+0x708], R25 ;  /* 0x0007081901007387 */ /* 0x000fe80000100800 */
[----:B------:R-:W-:Y:S04]  /*5cf0*/  STL.64 [R1+0x740], R24 ;  /* 0x0007401801007387 */ /* 0x000fe80000100a00 */
[----:B------:R-:W-:Y:S04]  /*5d00*/  STL.64 [R1+0x710], R22 ;  /* 0x0007101601007387 */ /* 0x000fe80000100a00 */
[----:B------:R-:W-:Y:S04]  /*5d10*/  STL [R1+0x758], R20 ;  /* 0x0007581401007387 */ /* 0x000fe80000100800 */
[----:B------:R-:W-:Y:S04]  /*5d20*/  STL [R1+0x748], R21 ;  /* 0x0007481501007387 */ /* 0x000fe80000100800 */
[----:B------:R-:W-:Y:S04]  /*5d30*/  STL.64 [R1+0x7a0], R20 ;  /* 0x0007a01401007387 */ /* 0x000fe80000100a00 */
        /* <DEDUP_REMOVED lines=12> */
[----:B------:R0:W-:Y:S04]  /*5e00*/  STL.64 [R1+0x820], R68 ;  /* 0x0008204401007387 */ /* 0x0001e80000100a00 */
[----:B------:R1:W-:Y:S04]  /*5e10*/  STL.64 [R1+0x7d0], R66 ;  /* 0x0007d04201007387 */ /* 0x0003e80000100a00 */
[----:B0-----:R-:W4:Y:S04]  /*5e20*/  LDL.LU.64 R68, [R1+0x160] ;  /* 0x0001600001447983 */ /* 0x001f280000300a00 */
[----:B-1----:R-:W4:Y:S04]  /*5e30*/  LDL.LU.64 R66, [R1+0x138] ;  /* 0x0001380001427983 */ /* 0x002f280000300a00 */
[----:B------:R-:W4:Y:S01]  /*5e40*/  LDL.LU.64 R72, [R1+0x130] ;  /* 0x0001300001487983 */ /* 0x000f220000300a00 */
[----:B--2---:R-:W-:-:S05]  /*5e50*/  IMAD.WIDE R64, R90, 0x2, R64 ;  /* 0x000000025a407825 */ /* 0x004fca00078e0240 */
[----:B------:R0:W-:Y:S04]  /*5e60*/  STL.64 [R1], R64 ;  /* 0x0000004001007387 */ /* 0x0001e80000100a00 */
[----:B------:R-:W2:Y:S04]  /*5e70*/  LDL.LU.64 R14, [R1+0x128] ;  /* 0x00012800010e7983 */ /* 0x000ea80000300a00 */
        /* <DEDUP_REMOVED lines=27> */
[----:B0-----:R-:W2:Y:S01]  /*6030*/  LDL.LU.64 R64, [R1+0x48] ;  /* 0x0000480001407983 */ /* 0x001ea20000300a00 */
[----:B------:R-:W-:-:S04]  /*6040*/  IMAD.WIDE R88, R90, 0x2, R88 ;  /* 0x000000025a587825 */ /* 0x000fc800078e0258 */
[C---:B---3--:R-:W-:Y:S01]  /*6050*/  IMAD.WIDE R86, R90.reuse, 0x2, R86 ;  /* 0x000000025a567825 */ /* 0x048fe200078e0256 */
[----:B------:R-:W-:Y:S04]  /*6060*/  STL.64 [R1+0x8], R88 ;  /* 0x0000085801007387 */ /* 0x000fe80000100a00 */
[----:B------:R0:W-:Y:S01]  /*6070*/  STL.64 [R1+0x7e0], R88 ;  /* 0x0007e05801007387 */ /* 0x0001e20000100a00 */
[----:B----4-:R-:W-:-:S04]  /*6080*/  IMAD.WIDE R84, R90, 0x2, R84 ;  /* 0x000000025a547825 */ /* 0x010fc800078e0254 */
[C---:B------:R-:W-:Y:S01]  /*6090*/  IMAD.WIDE R82, R90.reuse, 0x2, R82 ;  /* 0x000000025a527825 */ /* 0x040fe200078e0252 */
[----:B0-----:R-:W3:Y:S04]  /*60a0*/  LDL.LU.64 R88, [R1+0x140] ;  /* 0x0001400001587983 */ /* 0x001ee80000300a00 */
[----:B------:R-:W-:Y:S04]  /*60b0*/  STL.64 [R1+0x10], R86 ;  /* 0x0000105601007387 */ /* 0x000fe80000100a00 */
[----:B------:R-:W-:Y:S04]  /*60c0*/  STL [R1+0x7f8], R86 ;  /* 0x0007f85601007387 */ /* 0x000fe80000100800 */
[----:B------:R-:W-:Y:S01]  /*60d0*/  STL [R1+0x7e8], R87 ;  /* 0x0007e85701007387 */ /* 0x000fe20000100800 */
[----:B------:R-:W-:-:S03]  /*60e0*/  IMAD.WIDE R80, R90, 0x2, R80 ;  /* 0x000000025a507825 */ /* 0x000fc600078e0250 */
[----:B------:R0:W-:Y:S01]  /*60f0*/  STL.64 [R1+0x830], R86 ;  /* 0x0008305601007387 */ /* 0x0001e20000100a00 */
[----:B------:R-:W-:-:S03]  /*6100*/  IMAD.WIDE R78, R90, 0x2, R78 ;  /* 0x000000025a4e7825 */ /* 0x000fc600078e024e */
[----:B0-----:R-:W4:Y:S04]  /*6110*/  LDL.LU.64 R86, [R1+0x168] ;  /* 0x0001680001567983 */ /* 0x001f280000300a00 */
[----:B------:R-:W-:Y:S04]  /*6120*/  STL.64 [R1+0x18], R84 ;  /* 0x0000185401007387 */ /* 0x000fe80000100a00 */
[----:B------:R0:W-:Y:S01]  /*6130*/  STL.64 [R1+0x7f0], R84 ;  /* 0x0007f05401007387 */ /* 0x0001e20000100a00 */
[----:B------:R-:W-:-:S03]  /*6140*/  IMAD.WIDE R76, R90, 0x2, R76 ;  /* 0x000000025a4c7825 */ /* 0x000fc600078e024c */
[----:B0-----:R-:W3:Y:S04]  /*6150*/  LDL.LU.64 R84, [R1+0x148] ;  /* 0x0001480001547983 */ /* 0x001ee80000300a00 */
[----:B------:R-:W-:Y:S04]  /*6160*/  STL.64 [R1+0x20], R82 ;  /* 0x0000205201007387 */ /* 0x000fe80000100a00 */
[----:B------:R0:W-:Y:S04]  /*6170*/  STL.64 [R1+0x800], R82 ;  /* 0x0008005201007387 */ /* 0x0001e80000100a00 */
[----:B0-----:R-:W3:Y:S04]  /*6180*/  LDL.LU.64 R82, [R1+0x150] ;  /* 0x0001500001527983 */ /* 0x001ee80000300a00 */
[----:B------:R-:W-:Y:S04]  /*6190*/  STL.64 [R1+0x28], R80 ;  /* 0x0000285001007387 */ /* 0x000fe80000100a00 */
[----:B------:R-:W-:Y:S04]  /*61a0*/  STL [R1+0x808], R81 ;  /* 0x0008085101007387 */ /* 0x000fe80000100800 */
        /* <DEDUP_REMOVED lines=8> */
[----:B------:R-:W-:Y:S04]  /*6230*/  STL [R1+0x848], R77 ;  /* 0x0008484d01007387 */ /* 0x000fe80000100800 */
[----:B------:R0:W-:Y:S04]  /*6240*/  STL.64 [R1+0x8a0], R76 ;  /* 0x0008a04c01007387 */ /* 0x0001e80000100a00 */
[----:B0-----:R-:W3:Y:S04]  /*6250*/  LDL.LU.64 R76, [R1+0x1a0] ;  /* 0x0001a000014c7983 */ /* 0x001ee80000300a00 */
[----:B------:R-:W-:Y:S04]  /*6260*/  STL.64 [R1+0x40], R74 ;  /* 0x0000404a01007387 */ /* 0x000fe80000100a00 */
[----:B------:R0:W-:Y:S04]  /*6270*/  STL.64 [R1+0x850], R74 ;  /* 0x0008504a01007387 */ /* 0x0001e80000100a00 */
[----:B0-----:R-:W3:Y:S01]  /*6280*/  LDL.LU.64 R74, [R1+0x178] ;  /* 0x00017800014a7983 */ /* 0x001ee20000300a00 */
[----:B--2---:R-:W-:-:S05]  /*6290*/  IMAD.WIDE R64, R90, 0x2, R64 ;  /* 0x000000025a407825 */ /* 0x004fca00078e0240 */
[----:B------:R-:W-:Y:S04]  /*62a0*/  STL.64 [R1+0x48], R64 ;  /* 0x0000484001007387 */ /* 0x000fe80000100a00 */
[----:B------:R0:W-:Y:S04]  /*62b0*/  STL.64 [R1+0x860], R64 ;  /* 0x0008604001007387 */ /* 0x0001e80000100a00 */
[----:B0-----:R-:W2:Y:S01]  /*62c0*/  LDL.LU.64 R64, [R1+0x180] ;  /* 0x0001800001407983 */ /* 0x001ea20000300a00 */
[----:B------:R-:W-:-:S04]  /*62d0*/  IMAD.WIDE R60, R90, 0x2, R60 ;  /* 0x000000025a3c7825 */ /* 0x000fc800078e023c */
[C---:B------:R-:W-:Y:S01]  /*62e0*/  IMAD.WIDE R58, R90.reuse, 0x2, R58 ;  /* 0x000000025a3a7825 */ /* 0x040fe200078e023a */
[----:B------:R-:W-:Y:S04]  /*62f0*/  STL.64 [R1+0x50], R60 ;  /* 0x0000503c01007387 */ /* 0x000fe80000100a00 */
[----:B------:R-:W-:Y:S01]  /*6300*/  STL [R1+0x878], R60 ;  /* 0x0008783c01007387 */ /* 0x000fe20000100800 */
[----:B------:R-:W-:-:S03]  /*6310*/  IMAD.WIDE R62, R90, 0x2, R62 ;  /* 0x000000025a3e7825 */ /* 0x000fc600078e023e */
[----:B------:R-:W-:Y:S01]  /*6320*/  STL [R1+0x868], R61 ;  /* 0x0008683d01007387 */ /* 0x000fe20000100800 */
[----:B------:R-:W-:-:S03]  /*6330*/  IMAD.WIDE R56, R90, 0x2, R56 ;  /* 0x000000025a387825 */ /* 0x000fc600078e0238 */
[----:B------:R0:W-:Y:S01]  /*6340*/  STL.64 [R1+0x8b0], R60 ;  /* 0x0008b03c01007387 */ /* 0x0001e20000100a00 */
[----:B------:R-:W-:-:S03]  /*6350*/  IMAD.WIDE R54, R90, 0x2, R54 ;  /* 0x000000025a367825 */ /* 0x000fc600078e0236 */
[----:B0-----:R-:W2:Y:S04]  /*6360*/  LDL.LU.64 R60, [R1+0x1a8] ;  /* 0x0001a800013c7983 */ /* 0x001ea80000300a00 */
[----:B------:R-:W-:Y:S04]  /*6370*/  STL.64 [R1+0x58], R58 ;  /* 0x0000583a01007387 */ /* 0x000fe80000100a00 */
        /* <DEDUP_REMOVED lines=8> */
[----:B------:R-:W-:Y:S04]  /*6400*/  STL [R1+0x888], R57 ;  /* 0x0008883901007387 */ /* 0x000fe80000100800 */
        /* <DEDUP_REMOVED lines=107> */
[----:B---3--:R-:W-:-:S03]  /*6ac0*/  IMAD.WIDE R88, R90, 0x2, R88 ;  /* 0x000000025a587825 */ /* 0x008fc600078e0258 */
[----:B0-----:R-:W3:Y:S04]  /*6ad0*/  LDL.LU.64 R20, [R1+0x250] ;  /* 0x0002500001147983 */ /* 0x001ee80000300a00 */
[----:B------:R-:W-:Y:S04]  /*6ae0*/  STL.64 [R1+0x128], R14 ;  /* 0x0001280e01007387 */ /* 0x000fe80000100a00 */
[----:B------:R-:W-:Y:S04]  /*6af0*/  STL [R1+0xa08], R15 ;  /* 0x000a080f01007387 */ /* 0x000fe80000100800 */
[----:B------:R0:W-:Y:S01]  /*6b00*/  STL.64 [R1+0xa40], R14 ;  /* 0x000a400e01007387 */ /* 0x0001e20000100a00 */
[----:B------:R-:W-:-:S03]  /*6b10*/  IMAD.WIDE R84, R90, 0x2, R84 ;  /* 0x000000025a547825 */ /* 0x000fc600078e0254 */
[----:B0-----:R-:W3:Y:S04]  /*6b20*/  LDL.LU.64 R14, [R1+0x270] ;  /* 0x00027000010e7983 */ /* 0x001ee80000300a00 */
[----:B------:R-:W-:Y:S04]  /*6b30*/  STL.64 [R1+0x130], R72 ;  /* 0x0001304801007387 */ /* 0x000fe80000100a00 */
[----:B------:R0:W-:Y:S01]  /*6b40*/  STL.64 [R1+0xa10], R72 ;  /* 0x000a104801007387 */ /* 0x0001e20000100a00 */
[----:B------:R-:W-:-:S03]  /*6b50*/  IMAD.WIDE R82, R90, 0x2, R82 ;  /* 0x000000025a527825 */ /* 0x000fc600078e0252 */
[----:B0-----:R-:W3:Y:S04]  /*6b60*/  LDL.LU.64 R72, [R1+0x258] ;  /* 0x0002580001487983 */ /* 0x001ee80000300a00 */
[----:B------:R-:W-:Y:S04]  /*6b70*/  STL.64 [R1+0x138], R66 ;  /* 0x0001384201007387 */ /* 0x000fe80000100a00 */
[----:B------:R-:W-:Y:S04]  /*6b80*/  STL [R1+0xa58], R66 ;  /* 0x000a584201007387 */ /* 0x000fe80000100800 */
        /* <DEDUP_REMOVED lines=9> */
[----:B------:R0:W-:Y:S01]  /*6c20*/  STL.64 [R1+0xa60], R84 ;  /* 0x000a605401007387 */ /* 0x0001e20000100a00 */
[----:B----4-:R-:W-:-:S03]  /*6c30*/  IMAD.WIDE R86, R90, 0x2, R86 ;  /* 0x000000025a567825 */ /* 0x010fc600078e0256 */
[----:B0-----:R-:W4:Y:S04]  /*6c40*/  LDL.LU.64 R84, [R1+0x280] ;  /* 0x0002800001547983 */ /* 0x001f280000300a00 */
        /* <DEDUP_REMOVED lines=9> */
[----:B0-----:R-:W4:Y:S04]  /*6ce0*/  LDL.LU.64 R78, [R1+0x288] ;  /* 0x00028800014e7983 */ /* 0x001f280000300a00 */
[----:B------:R-:W-:Y:S04]  /*6cf0*/  STL.64 [R1+0x160], R68 ;  /* 0x0001604401007387 */ /* 0x000fe80000100a00 */
[----:B------:R0:W-:Y:S01]  /*6d00*/  STL.64 [R1+0xa80], R68 ;  /* 0x000a804401007387 */ /* 0x0001e20000100a00 */
[----:B--2---:R-:W-:-:S03]  /*6d10*/  IMAD.WIDE R64, R90, 0x2, R64 ;  /* 0x000000025a407825 */ /* 0x004fc600078e0240 */
[----:B0-----:R-:W2:Y:S04]  /*6d20*/  LDL.LU.64 R68, [R1+0x290] ;  /* 0x0002900001447983 */ /* 0x001ea80000300a00 */
[----:B------:R-:W-:Y:S04]  /*6d30*/  STL.64 [R1+0x168], R86 ;  /* 0x0001685601007387 */ /* 0x000fe80000100a00 */
[----:B------:R-:W-:Y:S04]  /*6d40*/  STL [R1+0xa88], R87 ;  /* 0x000a885701007387 */ /* 0x000fe80000100800 */
[----:B------:R0:W-:Y:S04]  /*6d50*/  STL.64 [R1+0xac0], R86 ;  /* 0x000ac05601007387 */ /* 0x0001e80000100a00 */
[----:B0-----:R-:W2:Y:S04]  /*6d60*/  LDL.LU.64 R86, [R1+0x2b0] ;  /* 0x0002b00001567983 */ /* 0x001ea80000300a00 */
[----:B------:R-:W-:Y:S04]  /*6d70*/  STL.64 [R1+0x170], R80 ;  /* 0x0001705001007387 */ /* 0x000fe80000100a00 */
[----:B------:R0:W-:Y:S04]  /*6d80*/  STL.64 [R1+0xa90], R80 ;  /* 0x000a905001007387 */ /* 0x0001e80000100a00 */
[----:B0-----:R-:W4:Y:S04]  /*6d90*/  LDL.LU.64 R80, [R1+0x298] ;  /* 0x0002980001507983 */ /* 0x001f280000300a00 */
[----:B------:R-:W-:Y:S04]  /*6da0*/  STL.64 [R1+0x178], R74 ;  /* 0x0001784a01007387 */ /* 0x000fe80000100a00 */
[----:B------:R-:W-:Y:S04]  /*6db0*/  STL [R1+0xad8], R74 ;  /* 0x000ad84a01007387 */ /* 0x000fe80000100800 */
[----:B------:R-:W-:Y:S04]  /*6dc0*/  STL [R1+0xac8], R75 ;  /* 0x000ac84b01007387 */ /* 0x000fe80000100800 */
[----:B------:R-:W-:Y:S04]  /*6dd0*/  STL.64 [R1+0x180], R64 ;  /* 0x0001804001007387 */ /* 0x000fe80000100a00 */
[----:B------:R0:W-:Y:S04]  /*6de0*/  STL.64 [R1+0xad0], R64 ;  /* 0x000ad04001007387 */ /* 0x0001e80000100a00 */
[----:B0-----:R-:W4:Y:S01]  /*6df0*/  LDL.LU.64 R64, [R1+0x2b8] ;  /* 0x0002b80001407983 */ /* 0x001f220000300a00 */
[----:B------:R-:W-:-:S04]  /*6e00*/  IMAD.WIDE R58, R90, 0x2, R58 ;  /* 0x000000025a3a7825 */ /* 0x000fc800078e023a */
[C---:B------:R-:W-:Y:S01]  /*6e10*/  IMAD.WIDE R62, R90.reuse, 0x2, R62 ;  /* 0x000000025a3e7825 */ /* 0x040fe200078e023e */
[----:B------:R-:W-:Y:S04]  /*6e20*/  STL.64 [R1+0x188], R58 ;  /* 0x0001883a01007387 */ /* 0x000fe80000100a00 */
[----:B------:R0:W-:Y:S04]  /*6e30*/  STL [R1+0xae0], R58 ;  /* 0x000ae03a01007387 */ /* 0x0001e80000100800 */
[----:B------:R1:W-:Y:S01]  /*6e40*/  STL [R1+0xadc], R59 ;  /* 0x000adc3b01007387 */ /* 0x0003e20000100800 */
[----:B------:R-:W-:-:S03]  /*6e50*/  IMAD.WIDE R2, R90, 0x2, R2 ;  /* 0x000000025a027825 */ /* 0x000fc600078e0202 */
[----:B------:R-:W-:Y:S04]  /*6e60*/  STL.64 [R1+0x190], R62 ;  /* 0x0001903e01007387 */ /* 0x000fe80000100a00 */
[----:B------:R1:W-:Y:S01]  /*6e70*/  STL [R1+0xae4], R63 ;  /* 0x000ae43f01007387 */ /* 0x0003e20000100800 */
[----:B0-----:R-:W-:Y:S01]  /*6e80*/  PRMT R58, RZ, 0x7610, R58 ;  /* 0x00007610ff3a7816 */ /* 0x001fe2000000003a */
[----:B------:R-:W-:Y:S01]  /*6e90*/  IMAD.WIDE R4, R90, 0x2, R4 ;  /* 0x000000025a047825 */ /* 0x000fe200078e0204 */
[----:B-1----:R-:W-:Y:S02]  /*6ea0*/  PRMT R59, RZ, 0x7610, R59 ;  /* 0x00007610ff3b7816 */ /* 0x002fe4000000003b */
[----:B------:R-:W-:Y:S01]  /*6eb0*/  ISETP.GT.AND P4, PT, R92, 0x1, PT ;  /* 0x000000015c00780c */ /* 0x000fe20003f84270 */
[----:B------:R-:W-:Y:S01]  /*6ec0*/  IMAD.WIDE R6, R90, 0x2, R6 ;  /* 0x000000025a067825 */ /* 0x000fe200078e0206 */
[----:B------:R-:W4:Y:S01]  /*6ed0*/  @P2 LDG.E.U16 R58, desc[UR22][R4.64] ;  /* 0x00000016043a2981 */ /* 0x000f22000c1e1500 */
[----:B------:R-:W-:-:S02]  /*6ee0*/  PRMT R63, RZ, 0x7610, R63 ;  /* 0x00007610ff3f7816 */ /* 0x000fc4000000003f */
[----:B------:R-:W-:Y:S01]  /*6ef0*/  IMAD.WIDE R8, R90, 0x2, R8 ;  /* 0x000000025a087825 */ /* 0x000fe200078e0208 */
[----:B------:R-:W-:Y:S01]  /*6f00*/  PRMT R74, RZ, 0x7610, R74 ;  /* 0x00007610ff4a7816 */ /* 0x000fe2000000004a */
[----:B------:R-:W4:Y:S04]  /*6f10*/  @P2 LDG.E.U16 R59, desc[UR22][R6.64] ;  /* 0x00000016063b2981 */ /* 0x000f28000c1e1500 */
[----:B------:R-:W4:Y:S01]  /*6f20*/  @P2 LDG.E.U16 R63, desc[UR22][R2.64] ;  /* 0x00000016023f2981 */ /* 0x000f22000c1e1500 */
[----:B------:R-:W-:-:S03]  /*6f30*/  PRMT R75, RZ, 0x7610, R75 ;  /* 0x00007610ff4b7816 */ /* 0x000fc6000000004b */
[----:B------:R-:W4:Y:S01]  /*6f40*/  @P2 LDG.E.U16 R74, desc[UR22][R8.64] ;  /* 0x00000016084a2981 */ /* 0x000f22000c1e1500 */
[----:B------:R-:W-:Y:S02]  /*6f50*/  PRMT R91, RZ, 0x7610, R91 ;  /* 0x00007610ff5b7816 */ /* 0x000fe4000000005b */
[----:B------:R-:W-:Y:S02]  /*6f60*/  PRMT R93, RZ, 0x7610, R93 ;  /* 0x00007610ff5d7816 */ /* 0x000fe4000000005d */
[----:B------:R-:W-:Y:S01]  /*6f70*/  PRMT R0, RZ, 0x7610, R0 ;  /* 0x00007610ff007816 */ /* 0x000fe20000000000 */
[----:B---3--:R-:W-:-:S05]  /*6f80*/  IMAD.WIDE R82, R90, 0x2, R82 ;  /* 0x000000025a527825 */ /* 0x008fca00078e0252 */
[----:B------:R-:W3:Y:S01]  /*6f90*/  @P4 LDG.E.U16 R93, desc[UR22][R82.64] ;  /* 0x00000016525d4981 */ /* 0x000ee2000c1e1500 */
[----:B--2---:R-:W-:-:S05]  /*6fa0*/  IMAD.WIDE R86, R90, 0x2, R86 ;  /* 0x000000025a567825 */ /* 0x004fca00078e0256 */
[----:B------:R-:W2:Y:S01]  /*6fb0*/  @P4 LDG.E.U16 R91, desc[UR22][R86.64] ;  /* 0x00000016565b4981 */ /* 0x000ea2000c1e1500 */
[----:B----4-:R-:W-:-:S05]  /*6fc0*/  IMAD.WIDE R64, R90, 0x2, R64 ;  /* 0x000000025a407825 */ /* 0x010fca00078e0240 */
[----:B------:R-:W4:Y:S01]  /*6fd0*/  @P4 LDG.E.U16 R75, desc[UR22][R64.64] ;  /* 0x00000016404b4981 */ /* 0x000f22000c1e1500 */
[----:B------:R-:W-:-:S05]  /*6fe0*/  IMAD.WIDE R66, R90, 0x2, R66 ;  /* 0x000000025a427825 */ /* 0x000fca00078e0242 */
[----:B------:R-:W2:Y:S01]  /*6ff0*/  @P4 LDG.E.U16 R0, desc[UR22][R66.64] ;  /* 0x0000001642004981 */ /* 0x000ea2000c1e1500 */
[----:B------:R-:W-:-:S04]  /*7000*/  IMAD.WIDE R54, R90, 0x2, R54 ;  /* 0x000000025a367825 */ /* 0x000fc800078e0236 */
        /* <DEDUP_REMOVED lines=62> */
[----:B------:R-:W-:Y:S01]  /*73f0*/  IMAD.WIDE R80, R90, 0x2, R80 ;  /* 0x000000025a507825 */ /* 0x000fe200078e0250 */
[----:B------:R-:W-:Y:S04]  /*7400*/  STL.64 [R1+0x290], R68 ;  /* 0x0002904401007387 */ /* 0x000fe80000100a00 */
[----:B------:R-:W-:Y:S04]  /*7410*/  STL.64 [R1+0x298], R80 ;  /* 0x0002985001007387 */ /* 0x000fe80000100a00 */
[----:B------:R-:W-:Y:S04]  /*7420*/  STL.64 [R1+0x2a0], R66 ;  /* 0x0002a04201007387 */ /* 0x000fe80000100a00 */
[----:B------:R-:W-:Y:S04]  /*7430*/  STL.64 [R1+0x2a8], R82 ;  /* 0x0002a85201007387 */ /* 0x000fe80000100a00 */
[----:B------:R-:W-:Y:S04]  /*7440*/  STL.64 [R1+0x2b0], R86 ;  /* 0x0002b05601007387 */ /* 0x000fe80000100a00 */
[----:B------:R-:W-:Y:S04]  /*7450*/  STL.64 [R1+0x2b8], R64 ;  /* 0x0002b84001007387 */ /* 0x000fe80000100a00 */
[----:B------:R0:W-:Y:S04]  /*7460*/  STL [R1+0x450], R63 ;  /* 0x0004503f01007387 */ /* 0x0001e80000100800 */
[----:B0-----:R-:W3:Y:S04]  /*7470*/  LDL.LU R63, [R1+0xae4] ;  /* 0x000ae400013f7983 */ /* 0x001ee80000300800 */
[----:B------:R-:W-:Y:S04]  /*7480*/  STL [R1+0x4a4], R2 ;  /* 0x0004a40201007387 */ /* 0x000fe80000100800 */
[----:B------:R-:W-:Y:S04]  /*7490*/  STL [R1+0x4a0], R3 ;  /* 0x0004a00301007387 */ /* 0x000fe80000100800 */
        /* <DEDUP_REMOVED lines=12> */
[----:B------:R-:W3:Y:S04]  /*7560*/  LDL.LU.64 R64, [R1+0xad0] ;  /* 0x000ad00001407983 */ /* 0x000ee80000300a00 */
[----:B----4-:R0:W-:Y:S04]  /*7570*/  STL [R1+0x440], R75 ;  /* 0x0004404b01007387 */ /* 0x0101e80000100800 */
[----:B0-----:R-:W4:Y:S04]  /*7580*/  LDL.LU R75, [R1+0xac8] ;  /* 0x000ac800014b7983 */ /* 0x001f280000300800 */
[----:B------:R-:W4:Y:S04]  /*7590*/  LDL.LU.64 R86, [R1+0xac0] ;  /* 0x000ac00001567983 */ /* 0x000f280000300a00 */
[----:B--2---:R0:W-:Y:S04]  /*75a0*/  STL [R1+0x43c], R91 ;  /* 0x00043c5b01007387 */ /* 0x0041e80000100800 */
[----:B0-----:R-:W2:Y:S04]  /*75b0*/  LDL.LU R91, [R1+0xab8] ;  /* 0x000ab800015b7983 */ /* 0x001ea80000300800 */
[----:B------:R-:W2:Y:S04]  /*75c0*/  LDL.LU.64 R82, [R1+0xab0] ;  /* 0x000ab00001527983 */ /* 0x000ea80000300a00 */
[----:B---3--:R0:W-:Y:S04]  /*75d0*/  STL [R1+0x438], R93 ;  /* 0x0004385d01007387 */ /* 0x0081e80000100800 */
[----:B0-----:R-:W3:Y:S04]  /*75e0*/  LDL.LU R93, [R1+0xaa8] ;  /* 0x000aa800015d7983 */ /* 0x001ee80000300800 */
[----:B------:R-:W3:Y:S04]  /*75f0*/  LDL.LU.64 R66, [R1+0xaa0] ;  /* 0x000aa00001427983 */ /* 0x000ee80000300a00 */
[----:B------:R0:W-:Y:S04]  /*7600*/  STL [R1+0x434], R0 ;  /* 0x0004340001007387 */ /* 0x0001e80000100800 */
[----:B0-----:R-:W3:Y:S01]  /*7610*/  LDL.LU R0, [R1+0xa98] ;  /* 0x000a980001007983 */ /* 0x001ee20000300800 */
[----:B------:R-:W-:-:S02]  /*7620*/  ISETP.GT.AND P5, PT, R92, 0x2, PT ;  /* 0x000000025c00780c */ /* 0x000fc40003fa4270 */
[----:B------:R-:W-:Y:S02]  /*7630*/  ISETP.GT.AND P6, PT, R92, 0x3, PT ;  /* 0x000000035c00780c */ /* 0x000fe40003fc4270 */
[----:B----4-:R-:W-:-:S09]  /*7640*/  PRMT R87, RZ, 0x7610, R87 ;  /* 0x00007610ff577816 */ /* 0x010fd20000000057 */
[----:B------:R-:W4:Y:S01]  /*7650*/  @P5 LDG.E.U16 R87, desc[UR22][R80.64] ;  /* 0x0000001650575981 */ /* 0x000f22000c1e1500 */
[----:B--2---:R-:W-:-:S03]  /*7660*/  PRMT R91, RZ, 0x7610, R91 ;  /* 0x00007610ff5b7816 */ /* 0x004fc6000000005b */
[----:B------:R-:W2:Y:S01]  /*7670*/  LDL.LU.64 R80, [R1+0xa90] ;  /* 0x000a900001507983 */ /* 0x000ea20000300a00 */
[----:B------:R-:W-:Y:S02]  /*7680*/  PRMT R82, RZ, 0x7610, R82 ;  /* 0x00007610ff527816 */ /* 0x000fe40000000052 */
[----:B------:R-:W-:Y:S01]  /*7690*/  PRMT R83, RZ, 0x7610, R83 ;  /* 0x00007610ff537816 */ /* 0x000fe20000000053 */
[----:B------:R-:W2:Y:S04]  /*76a0*/  @P6 LDG.E.U16 R91, desc[UR22][R14.64] ;  /* 0x000000160e5b6981 */ /* 0x000ea8000c1e1500 */
[----:B------:R-:W2:Y:S04]  /*76b0*/  @P5 LDG.E.U16 R82, desc[UR22][R68.64] ;  /* 0x0000001644525981 */ /* 0x000ea8000c1e1500 */
[----:B------:R-:W2:Y:S01]  /*76c0*/  @P5 LDG.E.U16 R83, desc[UR22][R78.64] ;  /* 0x000000164e535981 */ /* 0x000ea2000c1e1500 */
[----:B---3--:R-:W-:-:S02]  /*76d0*/  PRMT R66, RZ, 0x7610, R66 ;  /* 0x00007610ff427816 */ /* 0x008fc40000000042 */
[----:B------:R-:W-:-:S04]  /*76e0*/  PRMT R67, RZ, 0x7610, R67 ;  /* 0x00007610ff437816 */ /* 0x000fc80000000043 */
[----:B------:R-:W3:Y:S01]  /*76f0*/  @P5 LDG.E.U16 R66, desc[UR22][R84.64] ;  /* 0x0000001654425981 */ /* 0x000ee2000c1e1500 */
[----:B------:R-:W-:-:S03]  /*7700*/  PRMT R93, RZ, 0x7610, R93 ;  /* 0x00007610ff5d7816 */ /* 0x000fc6000000005d */
[----:B------:R-:W3:Y:S04]  /*7710*/  @P6 LDG.E.U16 R67, desc[UR22][R88.64] ;  /* 0x0000001658436981 */ /* 0x000ee8000c1e1500 */
[----:B------:R-:W3:Y:S01]  /*7720*/  @P6 LDG.E.U16 R93, desc[UR22][R10.64] ;  /* 0x000000160a5d6981 */ /* 0x000ee2000c1e1500 */
[----:B------:R-:W-:-:S06]  /*7730*/  PRMT R0, RZ, 0x7610, R0 ;  /* 0x00007610ff007816 */ /* 0x000fcc0000000000 */
[----:B------:R-:W3:Y:S04]  /*7740*/  @P6 LDG.E.U16 R0, desc[UR22][R18.64] ;  /* 0x0000001612006981 */ /* 0x000ee8000c1e1500 */
[----:B----4-:R0:W-:Y:S04]  /*7750*/  STL [R1+0x430], R87 ;  /* 0x0004305701007387 */ /* 0x0101e80000100800 */
[----:B0-----:R-:W4:Y:S04]  /*7760*/  LDL.LU R87, [R1+0xa88] ;  /* 0x000a880001577983 */ /* 0x001f280000300800 */
[----:B------:R-:W4:Y:S04]  /*7770*/  LDL.LU.64 R68, [R1+0xa80] ;  /* 0x000a800001447983 */ /* 0x000f280000300a00 */
[----:B--2---:R0:W-:Y:S04]  /*7780*/  STL [R1+0x42c], R82 ;  /* 0x00042c5201007387 */ /* 0x0041e80000100800 */
[----:B0-----:R-:W2:Y:S04]  /*7790*/  LDL.LU R82, [R1+0xa78] ;  /* 0x000a780001527983 */ /* 0x001ea80000300800 */
[----:B------:R-:W2:Y:S04]  /*77a0*/  LDL.LU.64 R78, [R1+0xa70] ;  /* 0x000a7000014e7983 */ /* 0x000ea80000300a00 */
[----:B------:R0:W-:Y:S04]  /*77b0*/  STL [R1+0x428], R83 ;  /* 0x0004285301007387 */ /* 0x0001e80000100800 */
[----:B0-----:R-:W2:Y:S04]  /*77c0*/  LDL.LU R83, [R1+0xa68] ;  /* 0x000a680001537983 */ /* 0x001ea80000300800 */
[----:B------:R-:W2:Y:S04]  /*77d0*/  LDL.LU.64 R84, [R1+0xa60] ;  /* 0x000a600001547983 */ /* 0x000ea80000300a00 */
[----:B---3--:R0:W-:Y:S04]  /*77e0*/  STL [R1+0x424], R66 ;  /* 0x0004244201007387 */ /* 0x0081e80000100800 */
[----:B0-----:R-:W3:Y:S04]  /*77f0*/  LDL.LU R66, [R1+0xa58] ;  /* 0x000a580001427983 */ /* 0x001ee80000300800 */
[----:B------:R-:W2:Y:S04]  /*7800*/  LDL.LU.64 R88, [R1+0xa50] ;  /* 0x000a500001587983 */ /* 0x000ea80000300a00 */
[----:B------:R0:W-:Y:S04]  /*7810*/  STL [R1+0x420], R67 ;  /* 0x0004204301007387 */ /* 0x0001e80000100800 */
[----:B0-----:R-:W3:Y:S04]  /*7820*/  LDL.LU R67, [R1+0xa48] ;  /* 0x000a480001437983 */ /* 0x001ee80000300800 */
[----:B------:R-:W2:Y:S04]  /*7830*/  LDL.LU.64 R14, [R1+0xa40] ;  /* 0x000a4000010e7983 */ /* 0x000ea80000300a00 */
[----:B------:R0:W-:Y:S04]  /*7840*/  STL [R1+0x41c], R91 ;  /* 0x00041c5b01007387 */ /* 0x0001e80000100800 */
[----:B0-----:R-:W3:Y:S04]  /*7850*/  LDL.LU R91, [R1+0xa38] ;  /* 0x000a3800015b7983 */ /* 0x001ee80000300800 */
[----:B------:R-:W4:Y:S04]  /*7860*/  LDL.LU.64 R10, [R1+0xa30] ;  /* 0x000a3000010a7983 */ /* 0x000f280000300a00 */
[----:B------:R0:W-:Y:S04]  /*7870*/  STL [R1+0x418], R93 ;  /* 0x0004185d01007387 */ /* 0x0001e80000100800 */
[----:B0-----:R-:W4:Y:S04]  /*7880*/  LDL.LU R93, [R1+0xa28] ;  /* 0x000a2800015d7983 */ /* 0x001f280000300800 */
[----:B------:R-:W4:Y:S04]  /*7890*/  LDL.LU.64 R18, [R1+0xa20] ;  /* 0x000a200001127983 */ /* 0x000f280000300a00 */
[----:B------:R0:W-:Y:S04]  /*78a0*/  STL [R1+0x414], R0 ;  /* 0x0004140001007387 */ /* 0x0001e80000100800 */
[----:B0-----:R-:W4:Y:S01]  /*78b0*/  LDL.LU R0, [R1+0xa18] ;  /* 0x000a180001007983 */ /* 0x001f220000300800 */
[----:B------:R-:W-:-:S02]  /*78c0*/  ISETP.GT.AND P2, PT, R92, 0x4, PT ;  /* 0x000000045c00780c */ /* 0x000fc40003f44270 */
[----:B------:R-:W-:Y:S02]  /*78d0*/  ISETP.GT.AND P4, PT, R92, 0x5, PT ;  /* 0x000000055c00780c */ /* 0x000fe40003f84270 */
[----:B--2---:R-:W-:-:S09]  /*78e0*/  PRMT R15, RZ, 0x7610, R15 ;  /* 0x00007610ff0f7816 */ /* 0x004fd2000000000f */
[----:B------:R-:W2:Y:S01]  /*78f0*/  @P2 LDG.E.U16 R15, desc[UR22][R72.64] ;  /* 0x00000016480f2981 */ /* 0x000ea2000c1e1500 */
[----:B---3--:R-:W-:-:S03]  /*7900*/  PRMT R91, RZ, 0x7610, R91 ;  /* 0x00007610ff5b7816 */ /* 0x008fc6000000005b */
[----:B------:R-:W3:Y:S01]  /*7910*/  LDL.LU.64 R72, [R1+0xa10] ;  /* 0x000a100001487983 */ /* 0x000ee20000300a00 */
[----:B----4-:R-:W-:Y:S02]  /*7920*/  PRMT R10, RZ, 0x7610, R10 ;  /* 0x00007610ff0a7816 */ /* 0x010fe4000000000a */
[----:B------:R-:W-:Y:S01]  /*7930*/  PRMT R11, RZ, 0x7610, R11 ;  /* 0x00007610ff0b7816 */ /* 0x000fe2000000000b */
[----:B------:R-:W4:Y:S04]  /*7940*/  @P4 LDG.E.U16 R91, desc[UR22][R30.64] ;  /* 0x000000161e5b4981 */ /* 0x000f28000c1e1500 */
[----:B------:R-:W3:Y:S04]  /*7950*/  @P2 LDG.E.U16 R10, desc[UR22][R20.64] ;  /* 0x00000016140a2981 */ /* 0x000ee8000c1e1500 */
[----:B------:R-:W4:Y:S01]  /*7960*/  @P2 LDG.E.U16 R11, desc[UR22][R70.64] ;  /* 0x00000016460b2981 */ /* 0x000f22000c1e1500 */
[----:B------:R-:W-:-:S02]  /*7970*/  PRMT R18, RZ, 0x7610, R18 ;  /* 0x00007610ff127816 */ /* 0x000fc40000000012 */
[----:B------:R-:W-:-:S04]  /*7980*/  PRMT R19, RZ, 0x7610, R19 ;  /* 0x00007610ff137816 */ /* 0x000fc80000000013 */
[----:B------:R-:W4:Y:S01]  /*7990*/  @P2 LDG.E.U16 R18, desc[UR22][R12.64] ;  /* 0x000000160c122981 */ /* 0x000f22000c1e1500 */
[----:B------:R-:W-:-:S03]  /*79a0*/  PRMT R93, RZ, 0x7610, R93 ;  /* 0x00007610ff5d7816 */ /* 0x000fc6000000005d */
[----:B------:R-:W4:Y:S04]  /*79b0*/  @P4 LDG.E.U16 R19, desc[UR22][R16.64] ;  /* 0x0000001610134981 */ /* 0x000f28000c1e1500 */
[----:B------:R-:W4:Y:S01]  /*79c0*/  @P4 LDG.E.U16 R93, desc[UR22][R26.64] ;  /* 0x000000161a5d4981 */ /* 0x000f22000c1e1500 */
[----:B------:R-:W-:-:S06]  /*79d0*/  PRMT R0, RZ, 0x7610, R0 ;  /* 0x00007610ff007816 */ /* 0x000fcc0000000000 */
[----:B------:R-:W4:Y:S04]  /*79e0*/  @P4 LDG.E.U16 R0, desc[UR22][R36.64] ;  /* 0x0000001624004981 */ /* 0x000f28000c1e1500 */
[----:B--2---:R0:W-:Y:S04]  /*79f0*/  STL [R1+0x410], R15 ;  /* 0x0004100f01007387 */ /* 0x0041e80000100800 */
[----:B0-----:R-:W2:Y:S04]  /*7a00*/  LDL.LU R15, [R1+0xa08] ;  /* 0x000a0800010f7983 */ /* 0x001ea80000300800 */
[----:B------:R-:W2:Y:S04]  /*7a10*/  LDL.LU.64 R20, [R1+0xa00] ;  /* 0x000a000001147983 */ /* 0x000ea80000300a00 */
[----:B---3--:R0:W-:Y:S04]  /*7a20*/  STL [R1+0x40c], R10 ;  /* 0x00040c0a01007387 */ /* 0x0081e80000100800 */
[----:B0-----:R-:W3:Y:S04]  /*7a30*/  LDL.LU R10, [R1+0x9f8] ;  /* 0x0009f800010a7983 */ /* 0x001ee80000300800 */
[----:B------:R-:W2:Y:S04]  /*7a40*/  LDL.LU.64 R70, [R1+0x9f0] ;  /* 0x0009f00001467983 */ /* 0x000ea80000300a00 */
[----:B----4-:R0:W-:Y:S04]  /*7a50*/  STL [R1+0x408], R11 ;  /* 0x0004080b01007387 */ /* 0x0101e80000100800 */
[----:B0-----:R-:W3:Y:S04]  /*7a60*/  LDL.LU R11, [R1+0x9e8] ;  /* 0x0009e800010b7983 */ /* 0x001ee80000300800 */
[----:B------:R-:W4:Y:S04]  /*7a70*/  LDL.LU.64 R12, [R1+0x9e0] ;  /* 0x0009e000010c7983 */ /* 0x000f280000300a00 */
[----:B------:R0:W-:Y:S04]  /*7a80*/  STL [R1+0x404], R18 ;  /* 0x0004041201007387 */ /* 0x0001e80000100800 */
[----:B0-----:R-:W2:Y:S04]  /*7a90*/  LDL.LU R18, [R1+0x9d8] ;  /* 0x0009d80001127983 */ /* 0x001ea80000300800 */
[----:B------:R-:W2:Y:S04]  /*7aa0*/  LDL.LU.64 R16, [R1+0x9d0] ;  /* 0x0009d00001107983 */ /* 0x000ea80000300a00 */
[----:B------:R0:W-:Y:S04]  /*7ab0*/  STL [R1+0x400], R19 ;  /* 0x0004001301007387 */ /* 0x0001e80000100800 */
[----:B0-----:R-:W2:Y:S04]  /*7ac0*/  LDL.LU R19, [R1+0x9c8] ;  /* 0x0009c80001137983 */ /* 0x001ea80000300800 */
        /* <DEDUP_REMOVED lines=232> */
[----:B------:R-:W4:Y:S04]  /*8950*/  @P2 LDG.E.U16 R43, desc[UR22][R32.64] ;  /* 0x00000016202b2981 */ /* 0x000f28000c1e1500 */
[----:B------:R-:W4:Y:S01]  /*8960*/  @P4 LDG.E.U16 R42, desc[UR22][R36.64] ;  /* 0x00000016242a4981 */ /* 0x000f22000c1e1500 */
[----:B------:R-:W-:-:S06]  /*8970*/  PRMT R93, RZ, 0x7610, R93 ;  /* 0x00007610ff5d7816 */ /* 0x000fcc000000005d */
        /* <DEDUP_REMOVED lines=22> */
[----:B0-----:R-:W4:Y:S04]  /*8ae0*/  LDL.LU R93, [R1+0x6a8] ;  /* 0x0006a800015d7983 */ /* 0x001f280000300800 */
[----:B------:R-:W4:Y:S04]  /*8af0*/  LDL.LU.64 R52, [R1+0x6a0] ;  /* 0x0006a00001347983 */ /* 0x000f280000300a00 */
[----:B------:R0:W-:Y:S04]  /*8b00*/  STL [R1+0x328], R0 ;  /* 0x0003280001007387 */ /* 0x0001e80000100800 */
[----:B0-----:R-:W4:Y:S01]  /*8b10*/  LDL.LU R0, [R1+0x698] ;  /* 0x0006980001007983 */ /* 0x001f220000300800 */
[----:B------:R-:W-:-:S02]  /*8b20*/  ISETP.GT.AND P5, PT, R92, 0x12, PT ;  /* 0x000000125c00780c */ /* 0x000fc40003fa4270 */
[C---:B------:R-:W-:Y:S02]  /*8b30*/  ISETP.GT.AND P2, PT, R92.reuse, 0x18, PT ;  /* 0x000000185c00780c */ /* 0x040fe40003f44270 */
[----:B------:R-:W-:Y:S02]  /*8b40*/  ISETP.GT.AND P6, PT, R92, 0x13, PT ;  /* 0x000000135c00780c */ /* 0x000fe40003fc4270 */
[----:B--2---:R-:W-:Y:S02]  /*8b50*/  PRMT R37, RZ, 0x7610, R37 ;  /* 0x00007610ff257816 */ /* 0x004fe40000000025 */
[----:B------:R-:W-:-:S05]  /*8b60*/  PRMT R43, RZ, 0x7610, R43 ;  /* 0x00007610ff2b7816 */ /* 0x000fca000000002b */
[----:B------:R-:W2:Y:S04]  /*8b70*/  @P5 LDG.E.U16 R37, desc[UR22][R34.64] ;  /* 0x0000001622255981 */ /* 0x000ea8000c1e1500 */
[----:B------:R-:W2:Y:S01]  /*8b80*/  @P5 LDG.E.U16 R43, desc[UR22][R40.64] ;  /* 0x00000016282b5981 */ /* 0x000ea2000c1e1500 */
[----:B---3--:R-:W-:-:S03]  /*8b90*/  PRMT R42, RZ, 0x7610, R42 ;  /* 0x00007610ff2a7816 */ /* 0x008fc6000000002a */
[----:B------:R-:W3:Y:S01]  /*8ba0*/  LDL.LU.64 R34, [R1+0x690] ;  /* 0x0006900001227983 */ /* 0x000ee20000300a00 */
[----:B----4-:R-:W-:-:S03]  /*8bb0*/  PRMT R46, RZ, 0x7610, R46 ;  /* 0x00007610ff2e7816 */ /* 0x010fc6000000002e */
[----:B------:R-:W4:Y:S01]  /*8bc0*/  @P5 LDG.E.U16 R42, desc[UR22][R38.64] ;  /* 0x00000016262a5981 */ /* 0x000f22000c1e1500 */
[----:B------:R-:W-:-:S03]  /*8bd0*/  PRMT R47, RZ, 0x7610, R47 ;  /* 0x00007610ff2f7816 */ /* 0x000fc6000000002f */
[----:B------:R-:W3:Y:S04]  /*8be0*/  @P5 LDG.E.U16 R46, desc[UR22][R44.64] ;  /* 0x000000162c2e5981 */ /* 0x000ee8000c1e1500 */
[----:B------:R-:W3:Y:S01]  /*8bf0*/  @P2 LDG.E.U16 R47, desc[UR22][R10.64] ;  /* 0x000000160a2f2981 */ /* 0x000ee2000c1e1500 */
[----:B------:R-:W-:Y:S02]  /*8c00*/  PRMT R48, RZ, 0x7610, R48 ;  /* 0x00007610ff307816 */ /* 0x000fe40000000030 */
[----:B------:R-:W-:-:S04]  /*8c10*/  PRMT R49, RZ, 0x7610, R49 ;  /* 0x00007610ff317816 */ /* 0x000fc80000000031 */
[----:B------:R-:W3:Y:S04]  /*8c20*/  @P2 LDG.E.U16 R48, desc[UR22][R12.64] ;  /* 0x000000160c302981 */ /* 0x000ee8000c1e1500 */
[----:B------:R-:W3:Y:S01]  /*8c30*/  @P2 LDG.E.U16 R49, desc[UR22][R14.64] ;  /* 0x000000160e312981 */ /* 0x000ee2000c1e1500 */
[----:B------:R-:W-:Y:S02]  /*8c40*/  PRMT R52, RZ, 0x7610, R52 ;  /* 0x00007610ff347816 */ /* 0x000fe40000000034 */
[----:B------:R-:W-:Y:S02]  /*8c50*/  PRMT R53, RZ, 0x7610, R53 ;  /* 0x00007610ff357816 */ /* 0x000fe40000000035 */
[----:B------:R-:W-:Y:S02]  /*8c60*/  PRMT R91, RZ, 0x7610, R91 ;  /* 0x00007610ff5b7816 */ /* 0x000fe4000000005b */
[----:B------:R-:W3:Y:S01]  /*8c70*/  @P2 LDG.E.U16 R52, desc[UR22][R16.64] ;  /* 0x0000001610342981 */ /* 0x000ee2000c1e1500 */
[----:B------:R-:W-:-:S03]  /*8c80*/  PRMT R93, RZ, 0x7610, R93 ;  /* 0x00007610ff5d7816 */ /* 0x000fc6000000005d */
[----:B------:R-:W3:Y:S04]  /*8c90*/  @P6 LDG.E.U16 R53, desc[UR22][R50.64] ;  /* 0x0000001632356981 */ /* 0x000ee8000c1e1500 */
[----:B------:R-:W3:Y:S01]  /*8ca0*/  @P6 LDG.E.U16 R91, desc[UR22][R54.64] ;  /* 0x00000016365b6981 */ /* 0x000ee2000c1e1500 */
[----:B------:R-:W-:-:S03]  /*8cb0*/  PRMT R0, RZ, 0x7610, R0 ;  /* 0x00007610ff007816 */ /* 0x000fc60000000000 */
[----:B------:R-:W3:Y:S04]  /*8cc0*/  @P6 LDG.E.U16 R93, desc[UR22][R56.64] ;  /* 0x00000016385d6981 */ /* 0x000ee8000c1e1500 */
[----:B------:R-:W3:Y:S04]  /*8cd0*/  @P6 LDG.E.U16 R0, desc[UR22][R62.64] ;  /* 0x000000163e006981 */ /* 0x000ee8000c1e1500 */
[----:B--2---:R0:W-:Y:S04]  /*8ce0*/  STL [R1+0x324], R37 ;  /* 0x0003242501007387 */ /* 0x0041e80000100800 */
[----:B0-----:R-:W2:Y:S04]  /*8cf0*/  LDL.LU R37, [R1+0x688] ;  /* 0x0006880001257983 */ /* 0x001ea80000300800 */
[----:B------:R-:W2:Y:S04]  /*8d00*/  LDL.LU.64 R38, [R1+0x680] ;  /* 0x0006800001267983 */ /* 0x000ea80000300a00 */
[----:B----4-:R0:W-:Y:S04]  /*8d10*/  STL [R1+0x320], R42 ;  /* 0x0003202a01007387 */ /* 0x0101e80000100800 */
[----:B0-----:R-:W4:Y:S04]  /*8d20*/  LDL.LU R42, [R1+0x678] ;  /* 0x00067800012a7983 */ /* 0x001f280000300800 */
[----:B------:R-:W2:Y:S04]  /*8d30*/  LDL.LU.64 R40, [R1+0x670] ;  /* 0x0006700001287983 */ /* 0x000ea80000300a00 */
[----:B------:R0:W-:Y:S04]  /*8d40*/  STL [R1+0x31c], R43 ;  /* 0x00031c2b01007387 */ /* 0x0001e80000100800 */
[----:B0-----:R-:W4:Y:S04]  /*8d50*/  LDL.LU R43, [R1+0x668] ;  /* 0x00066800012b7983 */ /* 0x001f280000300800 */
[----:B------:R-:W2:Y:S04]  /*8d60*/  LDL.LU.64 R44, [R1+0x660] ;  /* 0x00066000012c7983 */ /* 0x000ea80000300a00 */
[----:B---3--:R0:W-:Y:S04]  /*8d70*/  STL [R1+0x318], R46 ;  /* 0x0003182e01007387 */ /* 0x0081e80000100800 */
[----:B0-----:R-:W3:Y:S04]  /*8d80*/  LDL.LU R46, [R1+0x658] ;  /* 0x00065800012e7983 */ /* 0x001ee80000300800 */
[----:B------:R0:W-:Y:S04]  /*8d90*/  STL [R1+0x2ec], R47 ;  /* 0x0002ec2f01007387 */ /* 0x0001e80000100800 */
[----:B0-----:R-:W2:Y:S04]  /*8da0*/  LDL.LU R47, [R1+0x654] ;  /* 0x00065400012f7983 */ /* 0x001ea80000300800 */
[----:B------:R-:W-:Y:S04]  /*8db0*/  STL [R1+0x4c4], R10 ;  /* 0x0004c40a01007387 */ /* 0x000fe80000100800 */
[----:B------:R-:W-:Y:S04]  /*8dc0*/  STL [R1+0x4c0], R11 ;  /* 0x0004c00b01007387 */ /* 0x000fe80000100800 */
        /* <DEDUP_REMOVED lines=12> */
[----:B------:R-:W2:Y:S04]  /*8e90*/  LDL.LU.64 R50, [R1+0x640] ;  /* 0x0006400001327983 */ /* 0x000ea80000300a00 */
[----:B------:R0:W-:Y:S04]  /*8ea0*/  STL [R1+0x314], R53 ;  /* 0x0003143501007387 */ /* 0x0001e80000100800 */
[----:B0-----:R-:W2:Y:S04]  /*8eb0*/  LDL.LU R53, [R1+0x638] ;  /* 0x0006380001357983 */ /* 0x001ea80000300800 */
[----:B------:R-:W2:Y:S04]  /*8ec0*/  LDL.LU.64 R54, [R1+0x630] ;  /* 0x0006300001367983 */ /* 0x000ea80000300a00 */
[----:B------:R0:W-:Y:S04]  /*8ed0*/  STL [R1+0x310], R91 ;  /* 0x0003105b01007387 */ /* 0x0001e80000100800 */
[----:B0-----:R-:W2:Y:S04]  /*8ee0*/  LDL.LU R91, [R1+0x628] ;  /* 0x00062800015b7983 */ /* 0x001ea80000300800 */
[----:B------:R-:W3:Y:S04]  /*8ef0*/  LDL.LU.64 R56, [R1+0x620] ;  /* 0x0006200001387983 */ /* 0x000ee80000300a00 */
[----:B------:R0:W-:Y:S04]  /*8f00*/  STL [R1+0x30c], R93 ;  /* 0x00030c5d01007387 */ /* 0x0001e80000100800 */
[----:B0-----:R-:W3:Y:S04]  /*8f10*/  LDL.LU R93, [R1+0x618] ;  /* 0x00061800015d7983 */ /* 0x001ee80000300800 */
[----:B------:R-:W4:Y:S04]  /*8f20*/  LDL.LU.64 R62, [R1+0x610] ;  /* 0x00061000013e7983 */ /* 0x000f280000300a00 */
[----:B------:R0:W-:Y:S04]  /*8f30*/  STL [R1+0x308], R0 ;  /* 0x0003080001007387 */ /* 0x0001e80000100800 */
[----:B0-----:R-:W4:Y:S01]  /*8f40*/  LDL.LU R0, [R1+0x60c] ;  /* 0x00060c0001007983 */ /* 0x001f220000300800 */
[----:B------:R-:W-:-:S02]  /*8f50*/  ISETP.GT.AND P4, PT, R92, 0x19, PT ;  /* 0x000000195c00780c */ /* 0x000fc40003f84270 */
[----:B------:R-:W-:-:S11]  /*8f60*/  PRMT R16, RZ, 0x7610, R16 ;  /* 0x00007610ff107816 */ /* 0x000fd60000000010 */
[----:B------:R-:W4:Y:S01]  /*8f70*/  @P4 LDG.E.U16 R16, desc[UR22][R18.64] ;  /* 0x0000001612104981 */ /* 0x000f22000c1e1500 */
[----:B--2---:R-:W-:-:S06]  /*8f80*/  PRMT R91, RZ, 0x7610, R91 ;  /* 0x00007610ff5b7816 */ /* 0x004fcc000000005b */
[----:B------:R-:W2:Y:S01]  /*8f90*/  @P4 LDG.E.U16 R91, desc[UR22][R20.64] ;  /* 0x00000016145b4981 */ /* 0x000ea2000c1e1500 */
[----:B---3--:R-:W-:-:S06]  /*8fa0*/  PRMT R93, RZ, 0x7610, R93 ;  /* 0x00007610ff5d7816 */ /* 0x008fcc000000005d */
[----:B------:R-:W3:Y:S01]  /*8fb0*/  @P4 LDG.E.U16 R93, desc[UR22][R22.64] ;  /* 0x00000016165d4981 */ /* 0x000ee2000c1e1500 */
[----:B----4-:R-:W-:-:S06]  /*8fc0*/  PRMT R0, RZ, 0x7610, R0 ;  /* 0x00007610ff007816 */ /* 0x010fcc0000000000 */
[----:B------:R-:W4:Y:S04]  /*8fd0*/  @P4 LDG.E.U16 R0, desc[UR22][R24.64] ;  /* 0x0000001618004981 */ /* 0x000f28000c1e1500 */
[----:B------:R-:W-:Y:S04]  /*8fe0*/  STL [R1+0x574], R16 ;  /* 0x0005741001007387 */ /* 0x000fe80000100800 */
[----:B------:R-:W-:Y:S04]  /*8ff0*/  STL [R1+0x4e4], R18 ;  /* 0x0004e41201007387 */ /* 0x000fe80000100800 */
[----:B------:R-:W-:Y:S04]  /*9000*/  STL [R1+0x4e0], R19 ;  /* 0x0004e01301007387 */ /* 0x000fe80000100800 */
[----:B--2---:R0:W-:Y:S04]  /*9010*/  STL [R1+0x2dc], R91 ;  /* 0x0002dc5b01007387 */ /* 0x0041e80000100800 */
[----:B0-----:R-:W2:Y:S04]  /*9020*/  LDL.LU R91, [R1+0x608] ;  /* 0x00060800015b7983 */ /* 0x001ea80000300800 */
[----:B------:R-:W-:Y:S04]  /*9030*/  STL [R1+0x4ec], R20 ;  /* 0x0004ec1401007387 */ /* 0x000fe80000100800 */
[----:B------:R-:W-:Y:S04]  /*9040*/  STL [R1+0x4e8], R21 ;  /* 0x0004e81501007387 */ /* 0x000fe80000100800 */
[----:B---3--:R0:W-:Y:S04]  /*9050*/  STL [R1+0x2d8], R93 ;  /* 0x0002d85d01007387 */ /* 0x0081e80000100800 */
[----:B0-----:R-:W3:Y:S04]  /*9060*/  LDL.LU R93, [R1+0x604] ;  /* 0x00060400015d7983 */ /* 0x001ee80000300800 */
[----:B------:R-:W-:Y:S04]  /*9070*/  STL [R1+0x4f4], R22 ;  /* 0x0004f41601007387 */ /* 0x000fe80000100800 */
[----:B------:R-:W-:Y:S04]  /*9080*/  STL [R1+0x4f0], R23 ;  /* 0x0004f01701007387 */ /* 0x000fe80000100800 */
[----:B----4-:R0:W-:Y:S04]  /*9090*/  STL [R1+0x2d4], R0 ;  /* 0x0002d40001007387 */ /* 0x0101e80000100800 */
[----:B0-----:R-:W4:Y:S01]  /*90a0*/  LDL.LU R0, [R1+0x600] ;  /* 0x0006000001007983 */ /* 0x001f220000300800 */
[----:B------:R-:W-:-:S02]  /*90b0*/  ISETP.GT.AND P2, PT, R92, 0x14, PT ;  /* 0x000000145c00780c */ /* 0x000fc40003f44270 */
[----:B------:R-:W-:Y:S02]  /*90c0*/  PRMT R62, RZ, 0x7610, R62 ;  /* 0x00007610ff3e7816 */ /* 0x000fe4000000003e */
[----:B------:R-:W-:Y:S02]  /*90d0*/  PRMT R63, RZ, 0x7610, R63 ;  /* 0x00007610ff3f7816 */ /* 0x000fe4000000003f */
[----:B------:R-:W-:-:S07]  /*90e0*/  ISETP.GT.AND P6, PT, R92, 0x1a, PT ;  /* 0x0000001a5c00780c */ /* 0x000fce0003fc4270 */
[----:B------:R-:W4:Y:S04]  /*90f0*/  @P2 LDG.E.U16 R62, desc[UR22][R58.64] ;  /* 0x000000163a3e2981 */ /* 0x000f28000c1e1500 */
[----:B------:R-:W4:Y:S01]  /*9100*/  @P2 LDG.E.U16 R63, desc[UR22][R60.64] ;  /* 0x000000163c3f2981 */ /* 0x000f22000c1e1500 */
[----:B------:R-:W-:Y:S02]  /*9110*/  PRMT R19, RZ, 0x7610, R19 ;  /* 0x00007610ff137816 */ /* 0x000fe40000000013 */
[----:B------:R-:W-:Y:S02]  /*9120*/  PRMT R17, RZ, 0x7610, R17 ;  /* 0x00007610ff117816 */ /* 0x000fe40000000011 */
[----:B------:R-:W-:Y:S02]  /*9130*/  PRMT R15, RZ, 0x7610, R15 ;  /* 0x00007610ff0f7816 */ /* 0x000fe4000000000f */
[----:B------:R-:W4:Y:S04]  /*9140*/  @P6 LDG.E.U16 R19, desc[UR22][R28.64] ;  /* 0x000000161c136981 */ /* 0x000f28000c1e1500 */
[----:B------:R-:W4:Y:S04]  /*9150*/  @P6 LDG.E.U16 R17, desc[UR22][R30.64] ;  /* 0x000000161e116981 */ /* 0x000f28000c1e1500 */
        /* <DEDUP_REMOVED lines=9> */
[----:B------:R-:W4:Y:S04]  /*91f0*/  LDL.LU.64 R58, [R1+0x5f8] ;  /* 0x0005f800013a7983 */ /* 0x000f280000300a00 */
[----:B------:R0:W-:Y:S04]  /*9200*/  STL [R1+0x304], R62 ;  /* 0x0003043e01007387 */ /* 0x0001e80000100800 */
[----:B0-----:R-:W4:Y:S04]  /*9210*/  LDL.LU R62, [R1+0x5f0] ;  /* 0x0005f000013e7983 */ /* 0x001f280000300800 */
[----:B------:R-:W4:Y:S04]  /*9220*/  LDL.LU.64 R60, [R1+0x5e8] ;  /* 0x0005e800013c7983 */ /* 0x000f280000300a00 */
[----:B------:R0:W-:Y:S01]  /*9230*/  STL [R1+0x300], R63 ;  /* 0x0003003f01007387 */ /* 0x0001e20000100800 */
[----:B------:R-:W-:-:S03]  /*9240*/  ISETP.GT.AND P5, PT, R92, 0x15, PT ;  /* 0x000000155c00780c */ /* 0x000fc60003fa4270 */
[----:B0-----:R-:W4:Y:S04]  /*9250*/  LDL.LU R63, [R1+0x5e0] ;  /* 0x0005e000013f7983 */ /* 0x001f280000300800 */
[----:B------:R-:W4:Y:S01]  /*9260*/  LDL.LU.64 R64, [R1+0x5d8] ;  /* 0x0005d80001407983 */ /* 0x000f220000300a00 */
[----:B------:R-:W-:Y:S02]  /*9270*/  ISETP.GT.AND P2, PT, R92, 0x1b, PT ;  /* 0x0000001b5c00780c */ /* 0x000fe40003f44270 */
[----:B------:R-:W-:Y:S02]  /*9280*/  PRMT R14, RZ, 0x7610, R14 ;  /* 0x00007610ff0e7816 */ /* 0x000fe4000000000e */
[----:B------:R-:W-:-:S04]  /*9290*/  PRMT R12, RZ, 0x7610, R12 ;  /* 0x00007610ff0c7816 */ /* 0x000fc8000000000c */
[----:B------:R-:W4:Y:S01]  /*92a0*/  @P5 LDG.E.U16 R14, desc[UR22][R76.64] ;  /* 0x000000164c0e5981 */ /* 0x000f22000c1e1500 */
[----:B------:R-:W-:-:S03]  /*92b0*/  PRMT R21, RZ, 0x7610, R21 ;  /* 0x00007610ff157816 */ /* 0x000fc60000000015 */
[----:B------:R-:W4:Y:S01]  /*92c0*/  @P5 LDG.E.U16 R12, desc[UR22][R78.64] ;  /* 0x000000164e0c5981 */ /* 0x000f22000c1e1500 */
[----:B------:R-:W-:-:S03]  /*92d0*/  PRMT R18, RZ, 0x7610, R18 ;  /* 0x00007610ff127816 */ /* 0x000fc60000000012 */
[----:B------:R-:W4:Y:S04]  /*92e0*/  @P2 LDG.E.U16 R21, desc[UR22][R38.64] ;  /* 0x0000001626152981 */ /* 0x000f28000c1e1500 */
[----:B------:R-:W4:Y:S04]  /*92f0*/  @P2 LDG.E.U16 R18, desc[UR22][R40.64] ;  /* 0x0000001628122981 */ /* 0x000f28000c1e1500 */
[----:B--2---:R0:W-:Y:S04]  /*9300*/  STL [R1+0x2fc], R91 ;  /* 0x0002fc5b01007387 */ /* 0x0041e80000100800 */
[----:B0-----:R-:W2:Y:S04]  /*9310*/  LDL.LU R91, [R1+0x5d0] ;  /* 0x0005d000015b7983 */ /* 0x001ea80000300800 */
[----:B------:R-:W2:Y:S04]  /*9320*/  LDL.LU.64 R74, [R1+0x5c8] ;  /* 0x0005c800014a7983 */ /* 0x000ea80000300a00 */
[----:B---3--:R0:W-:Y:S04]  /*9330*/  STL [R1+0x2f8], R93 ;  /* 0x0002f85d01007387 */ /* 0x0081e80000100800 */
[----:B0-----:R-:W3:Y:S04]  /*9340*/  LDL.LU R93, [R1+0x5c4] ;  /* 0x0005c400015d7983 */ /* 0x001ee80000300800 */
[----:B----4-:R0:W-:Y:S04]  /*9350*/  STL [R1+0x2d0], R0 ;  /* 0x0002d00001007387 */ /* 0x0101e80000100800 */
[----:B0-----:R-:W4:Y:S04]  /*9360*/  LDL.LU R0, [R1+0x5c0] ;  /* 0x0005c00001007983 */ /* 0x001f280000300800 */
        /* <DEDUP_REMOVED lines=9> */
[----:B------:R0:W-:Y:S02]  /*9400*/  STL [R1+0x51c], R32 ;  /* 0x00051c2001007387 */ /* 0x0001e40000100800 */
[----:B0-----:R-:W-:-:S06]  /*9410*/  PRMT R32, RZ, 0x7610, R32 ;  /* 0x00007610ff207816 */ /* 0x001fcc0000000020 */
[----:B------:R-:W2:Y:S01]  /*9420*/  @P2 LDG.E.U16 R32, desc[UR22][R34.64] ;  /* 0x0000001622202981 */ /* 0x000ea2000c1e1500 */
[----:B------:R-:W-:-:S03]  /*9430*/  PRMT R16, RZ, 0x7610, R16 ;  /* 0x00007610ff107816 */ /* 0x000fc60000000010 */
[----:B------:R-:W-:Y:S04]  /*9440*/  STL [R1+0x518], R33 ;  /* 0x0005182101007387 */ /* 0x000fe80000100800 */
[----:B------:R0:W-:Y:S04]  /*9450*/  STL.S16 [R1+0x2f0], R16 ;  /* 0x0002f01001007387 */ /* 0x0001e80000100600 */
[----:B------:R-:W3:Y:S04]  /*9460*/  LDL.LU.64 R76, [R1+0x5b8] ;  /* 0x0005b800014c7983 */ /* 0x000ee80000300a00 */
[----:B------:R-:W-:Y:S04]  /*9470*/  STL [R1+0x544], R14 ;  /* 0x0005440e01007387 */ /* 0x000fe80000100800 */
[----:B------:R-:W3:Y:S04]  /*9480*/  LDL.LU.64 R78, [R1+0x5b0] ;  /* 0x0005b000014e7983 */ /* 0x000ee80000300a00 */
[----:B------:R-:W-:Y:S04]  /*9490*/  STL [R1+0x548], R12 ;  /* 0x0005480c01007387 */ /* 0x000fe80000100800 */
[----:B--2---:R-:W-:Y:S04]  /*94a0*/  STL [R1+0x560], R32 ;  /* 0x0005602001007387 */ /* 0x004fe80000100800 */
[----:B------:R-:W-:Y:S04]  /*94b0*/  STL [R1+0x524], R34 ;  /* 0x0005242201007387 */ /* 0x000fe80000100800 */
[----:B------:R-:W-:Y:S04]  /*94c0*/  STL [R1+0x520], R35 ;  /* 0x0005202301007387 */ /* 0x000fe80000100800 */
[----:B0-----:R-:W2:Y:S04]  /*94d0*/  LDL.64 R16, [R1] ;  /* 0x0000000001107983 */ /* 0x001ea80000100a00 */
[----:B------:R-:W-:Y:S04]  /*94e0*/  STL [R1+0x52c], R36 ;  /* 0x00052c2401007387 */ /* 0x000fe80000100800 */
[----:B------:R-:W-:Y:S04]  /*94f0*/  STL [R1+0x528], R37 ;  /* 0x0005282501007387 */ /* 0x000fe80000100800 */
[----:B------:R-:W-:Y:S04]  /*9500*/  STL [R1+0x55c], R21 ;  /* 0x00055c1501007387 */ /* 0x000fe80000100800 */
[----:B------:R-:W-:Y:S04]  /*9510*/  STL [R1+0x534], R38 ;  /* 0x0005342601007387 */ /* 0x000fe80000100800 */
[----:B------:R-:W-:Y:S04]  /*9520*/  STL [R1+0x530], R39 ;  /* 0x0005302701007387 */ /* 0x000fe80000100800 */
[----:B------:R-:W-:Y:S04]  /*9530*/  STL [R1+0x564], R18 ;  /* 0x0005641201007387 */ /* 0x000fe80000100800 */
[----:B------:R0:W-:Y:S04]  /*9540*/  STL [R1+0x53c], R40 ;  /* 0x00053c2801007387 */ /* 0x0001e80000100800 */
[----:B0-----:R-:W2:Y:S01]  /*9550*/  LDL.LU R40, [R1+0x2f0] ;  /* 0x0002f00001287983 */ /* 0x001ea20000300800 */
[----:B------:R-:W-:-:S02]  /*9560*/  ISETP.GT.AND P6, PT, R92, 0x1c, PT ;  /* 0x0000001c5c00780c */ /* 0x000fc40003fc4270 */
[----:B------:R-:W-:Y:S02]  /*9570*/  PRMT R35, RZ, 0x7610, R35 ;  /* 0x00007610ff237816 */ /* 0x000fe40000000023 */
[----:B------:R-:W-:Y:S02]  /*9580*/  PRMT R34, RZ, 0x7610, R34 ;  /* 0x00007610ff227816 */ /* 0x000fe40000000022 */
[----:B------:R-:W-:Y:S02]  /*9590*/  PRMT R15, RZ, 0x7610, R15 ;  /* 0x00007610ff0f7816 */ /* 0x000fe4000000000f */
[----:B------:R-:W-:-:S04]  /*95a0*/  PRMT R90, RZ, 0x7610, R90 ;  /* 0x00007610ff5a7816 */ /* 0x000fc8000000005a */
[----:B------:R-:W3:Y:S04]  /*95b0*/  @P2 LDG.E.U16 R15, desc[UR22][R36.64] ;  /* 0x00000016240f2981 */ /* 0x000ee8000c1e1500 */
[----:B------:R-:W3:Y:S04]  /*95c0*/  @P6 LDG.E.U16 R35, desc[UR22][R42.64] ;  /* 0x000000162a236981 */ /* 0x000ee8000c1e1500 */
[----:B------:R-:W3:Y:S04]  /*95d0*/  @P6 LDG.E.U16 R34, desc[UR22][R44.64] ;  /* 0x000000162c226981 */ /* 0x000ee8000c1e1500 */
[----:B------:R-:W3:Y:S04]  /*95e0*/  @P5 LDG.E.U16 R90, desc[UR22][R80.64] ;  /* 0x00000016505a5981 */ /* 0x000ee8000c1e1500 */
[----:B--2---:R-:W2:Y:S04]  /*95f0*/  @P5 LDG.E.U16 R40, desc[UR22][R82.64] ;  /* 0x0000001652285981 */ /* 0x004ea8000c1e1500 */
[----:B------:R-:W-:Y:S04]  /*9600*/  STL [R1+0x538], R41 ;  /* 0x0005382901007387 */ /* 0x000fe80000100800 */
[----:B------:R-:W4:Y:S01]  /*9610*/  LDL.LU.64 R80, [R1+0x5a8] ;  /* 0x0005a80001507983 */ /* 0x000f220000300a00 */
[----:B------:R-:W-:-:S03]  /*9620*/  ISETP.GT.AND P4, PT, R92, 0x16, PT ;  /* 0x000000165c00780c */ /* 0x000fc60003f84270 */
[----:B------:R-:W4:Y:S01]  /*9630*/  LDL.LU.64 R82, [R1+0x5a0] ;  /* 0x0005a00001527983 */ /* 0x000f220000300a00 */
[----:B------:R-:W-:Y:S02]  /*9640*/  PRMT R29, RZ, 0x7610, R29 ;  /* 0x00007610ff1d7816 */ /* 0x000fe4000000001d */
[----:B------:R-:W-:Y:S02]  /*9650*/  PRMT R26, RZ, 0x7610, R26 ;  /* 0x00007610ff1a7816 */ /* 0x000fe4000000001a */
[----:B------:R-:W-:-:S05]  /*9660*/  PRMT R27, RZ, 0x7610, R27 ;  /* 0x00007610ff1b7816 */ /* 0x000fca000000001b */
[----:B------:R-:W4:Y:S04]  /*9670*/  @P4 LDG.E.U16 R29, desc[UR22][R84.64] ;  /* 0x00000016541d4981 */ /* 0x000f28000c1e1500 */
[----:B------:R-:W4:Y:S04]  /*9680*/  @P4 LDG.E.U16 R26, desc[UR22][R86.64] ;  /* 0x00000016561a4981 */ /* 0x000f28000c1e1500 */
[----:B------:R-:W4:Y:S01]  /*9690*/  @P4 LDG.E.U16 R27, desc[UR22][R88.64] ;  /* 0x00000016581b4981 */ /* 0x000f22000c1e1500 */
[----:B------:R-:W-:-:S06]  /*96a0*/  PRMT R24, RZ, 0x7610, R24 ;  /* 0x00007610ff187816 */ /* 0x000fcc0000000018 */
[----:B------:R0:W4:Y:S04]  /*96b0*/  @P4 LDG.E.U16 R24, desc[UR22][R16.64] ;  /* 0x0000001610184981 */ /* 0x000128000c1e1500 */
[----:B--2---:R-:W-:Y:S04]  /*96c0*/  STL [R1+0x540], R40 ;  /* 0x0005402801007387 */ /* 0x004fe80000100800 */
[----:B---3--:R-:W-:Y:S04]  /*96d0*/  STL [R1+0x554], R35 ;  /* 0x0005542301007387 */ /* 0x008fe80000100800 */
[----:B------:R-:W-:Y:S04]  /*96e0*/  STL [R1+0x550], R42 ;  /* 0x0005502a01007387 */ /* 0x000fe80000100800 */
[----:B------:R-:W-:Y:S04]  /*96f0*/  STL [R1+0x54c], R43 ;  /* 0x00054c2b01007387 */ /* 0x000fe80000100800 */
[----:B------:R1:W-:Y:S04]  /*9700*/  STL [R1+0x56c], R34 ;  /* 0x00056c2201007387 */ /* 0x0003e80000100800 */
[----:B------:R-:W-:Y:S04]  /*9710*/  STL [R1+0x568], R44 ;  /* 0x0005682c01007387 */ /* 0x000fe80000100800 */
[----:B------:R-:W-:Y:S04]  /*9720*/  STL [R1+0x558], R45 ;  /* 0x0005582d01007387 */ /* 0x000fe80000100800 */
[----:B------:R2:W-:Y:S04]  /*9730*/  STL [R1+0x2cc], R15 ;  /* 0x0002cc0f01007387 */ /* 0x0005e80000100800 */
[----:B------:R-:W-:Y:S04]  /*9740*/  STL [R1+0x584], R46 ;  /* 0x0005842e01007387 */ /* 0x000fe80000100800 */
[----:B------:R-:W-:Y:S04]  /*9750*/  STL [R1+0x580], R47 ;  /* 0x0005802f01007387 */ /* 0x000fe80000100800 */
[----:B------:R-:W3:Y:S04]  /*9760*/  LDL.LU.64 R84, [R1+0x598] ;  /* 0x0005980001547983 */ /* 0x000ee80000300a00 */
[----:B------:R-:W3:Y:S04]  /*9770*/  LDL.LU.64 R86, [R1+0x590] ;  /* 0x0005900001567983 */ /* 0x000ee80000300a00 */
[----:B------:R-:W3:Y:S04]  /*9780*/  LDL.LU.64 R88, [R1+0x588] ;  /* 0x0005880001587983 */ /* 0x000ee80000300a00 */
[----:B------:R0:W-:Y:S04]  /*9790*/  STL [R1+0x2f4], R90 ;  /* 0x0002f45a01007387 */ /* 0x0001e80000100800 */
[----:B------:R-:W3:Y:S04]  /*97a0*/  LDL.LU R30, [R1+0x450] ;  /* 0x00045000011e7983 */ /* 0x000ee80000300800 */
[----:B------:R-:W3:Y:S04]  /*97b0*/  LDL.LU R28, [R1+0x44c] ;  /* 0x00044c00011c7983 */ /* 0x000ee80000300800 */
[----:B------:R-:W3:Y:S04]  /*97c0*/  LDL.LU R19, [R1+0x448] ;  /* 0x0004480001137983 */ /* 0x000ee80000300800 */
[----:B-1----:R-:W3:Y:S04]  /*97d0*/  LDL.LU R34, [R1+0x444] ;  /* 0x0004440001227983 */ /* 0x002ee80000300800 */
[----:B------:R-:W3:Y:S04]  /*97e0*/  LDL.LU R35, [R1+0x3d0] ;  /* 0x0003d00001237983 */ /* 0x000ee80000300800 */
[----:B------:R-:W3:Y:S04]  /*97f0*/  LDL.LU R40, [R1+0x3cc] ;  /* 0x0003cc0001287983 */ /* 0x000ee80000300800 */
[----:B------:R-:W3:Y:S04]  /*9800*/  LDL.LU R39, [R1+0x3c8] ;  /* 0x0003c80001277983 */ /* 0x000ee80000300800 */
[----:B------:R-:W3:Y:S04]  /*9810*/  LDL.LU R21, [R1+0x3c4] ;  /* 0x0003c40001157983 */ /* 0x000ee80000300800 */
[----:B------:R-:W3:Y:S04]  /*9820*/  LDL.LU R37, [R1+0x344] ;  /* 0x0003440001257983 */ /* 0x000ee80000300800 */
[----:B------:R-:W3:Y:S04]  /*9830*/  LDL.LU R32, [R1+0x340] ;  /* 0x0003400001207983 */ /* 0x000ee80000300800 */
[----:B------:R-:W3:Y:S04]  /*9840*/  LDL.LU R12, [R1+0x33c] ;  /* 0x00033c00010c7983 */ /* 0x000ee80000300800 */
[----:B--2---:R-:W2:Y:S04]  /*9850*/  LDL.LU R15, [R1+0x338] ;  /* 0x00033800010f7983 */ /* 0x004ea80000300800 */
[----:B------:R-:W2:Y:S04]  /*9860*/  LDL.LU R17, [R1+0x2ec] ;  /* 0x0002ec0001117983 */ /* 0x000ea80000300800 */
[----:B------:R-:W2:Y:S01]  /*9870*/  LDL.LU R16, [R1+0x2e8] ;  /* 0x0002e80001107983 */ /* 0x000ea20000300800 */
[----:B------:R-:W-:-:S02]  /*9880*/  PRMT R33, RZ, 0x7610, R33 ;  /* 0x00007610ff217816 */ /* 0x000fc40000000021 */
[----:B------:R-:W-:Y:S01]  /*9890*/  PRMT R31, RZ, 0x7610, R31 ;  /* 0x00007610ff1f7816 */ /* 0x000fe2000000001f */
[----:B------:R-:W0:Y:S01]  /*98a0*/  S2R R14, SR_TID.X ;  /* 0x00000000000e7919 */ /* 0x000e220000002100 */
[C---:B------:R-:W-:Y:S02]  /*98b0*/  ISETP.GT.AND P5, PT, R92.reuse, 0x17, PT ;  /* 0x000000175c00780c */ /* 0x040fe40003fa4270 */
[C---:B------:R-:W-:Y:S01]  /*98c0*/  ISETP.GT.AND P2, PT, R92.reuse, 0x1d, PT ;  /* 0x0000001d5c00780c */ /* 0x040fe20003f44270 */
[----:B------:R-:W2:Y:S01]  /*98d0*/  @P6 LDG.E.U16 R33, desc[UR22][R46.64] ;  /* 0x000000162e216981 */ /* 0x000ea2000c1e1500 */
[----:B------:R-:W-:-:S03]  /*98e0*/  ISETP.GT.AND P4, PT, R92, 0x1e, PT ;  /* 0x0000001e5c00780c */ /* 0x000fc60003f84270 */
[----:B------:R-:W2:Y:S01]  /*98f0*/  @P6 LDG.E.U16 R31, desc[UR22][R48.64] ;  /* 0x00000016301f6981 */ /* 0x000ea2000c1e1500 */
[----:B------:R-:W-:Y:S02]  /*9900*/  ISETP.GT.AND P6, PT, R92, 0x1f, PT ;  /* 0x0000001f5c00780c */ /* 0x000fe40003fc4270 */
[----:B------:R-:W-:Y:S02]  /*9910*/  PRMT R23, RZ, 0x7610, R23 ;  /* 0x00007610ff177816 */ /* 0x000fe40000000017 */
[----:B------:R-:W-:Y:S02]  /*9920*/  PRMT R41, RZ, 0x7610, R41 ;  /* 0x00007610ff297816 */ /* 0x000fe40000000029 */
[----:B------:R-:W-:Y:S02]  /*9930*/  PRMT R38, RZ, 0x7610, R38 ;  /* 0x00007610ff267816 */ /* 0x000fe40000000026 */
[----:B------:R-:W-:Y:S01]  /*9940*/  PRMT R36, RZ, 0x7610, R36 ;  /* 0x00007610ff247816 */ /* 0x000fe20000000024 */
[----:B------:R-:W2:Y:S01]  /*9950*/  @P2 LDG.E.U16 R23, desc[UR22][R50.64] ;  /* 0x0000001632172981 */ /* 0x000ea2000c1e1500 */
[----:B------:R-:W-:-:S02]  /*9960*/  PRMT R13, RZ, 0x7610, R13 ;  /* 0x00007610ff0d7816 */ /* 0x000fc4000000000d */
[----:B------:R-:W-:Y:S01]  /*9970*/  PRMT R10, RZ, 0x7610, R10 ;  /* 0x00007610ff0a7816 */ /* 0x000fe2000000000a */
[----:B------:R-:W2:Y:S01]  /*9980*/  @P2 LDG.E.U16 R41, desc[UR22][R52.64] ;  /* 0x0000001634292981 */ /* 0x000ea2000c1e1500 */
[----:B------:R-:W-:Y:S02]  /*9990*/  PRMT R7, RZ, 0x7610, R7 ;  /* 0x00007610ff077816 */ /* 0x000fe40000000007 */
[----:B------:R-:W-:Y:S01]  /*99a0*/  PRMT R25, RZ, 0x7610, R25 ;  /* 0x00007610ff197816 */ /* 0x000fe20000000019 */
[----:B------:R-:W2:Y:S01]  /*99b0*/  @P2 LDG.E.U16 R38, desc[UR22][R54.64] ;  /* 0x0000001636262981 */ /* 0x000ea2000c1e1500 */
        /* <DEDUP_REMOVED lines=11> */
[----:B------:R-:W2:Y:S04]  /*9a70*/  @P4 LDG.E.U16 R7, desc[UR22][R58.64] ;  /* 0x000000163a074981 */ /* 0x000ea8000c1e1500 */
        /* <DEDUP_REMOVED lines=8> */
[----:B----4-:R-:W4:Y:S01]  /*9b00*/  @P6 LDG.E.U16 R4, desc[UR22][R80.64] ;  /* 0x0000001650046981 */ /* 0x010f22000c1e1500 */
[----:B------:R-:W-:Y:S01]  /*9b10*/  BAR.SYNC.DEFER_BLOCKING 0x0 ;  /* 0x0000000000007b1d */ /* 0x000fe20000010000 */
[----:B0-----:R-:W-:Y:S01]  /*9b20*/  IMAD.SHL.U32 R90, R14, 0x2, RZ ;  /* 0x000000020e5a7824 */ /* 0x001fe200078e00ff */
[----:B------:R-:W-:-:S04]  /*9b30*/  SHF.R.S32.HI R42, RZ, 0x6, R14 ;  /* 0x00000006ff2a7819 */ /* 0x000fc8000001140e */
[----:B------:R-:W-:Y:S02]  /*9b40*/  LOP3.LUT R18, R90, 0x7e, RZ, 0xc0, !PT ;  /* 0x0000007e5a127812 */ /* 0x000fe400078ec0ff */
[----:B------:R-:W-:Y:S01]  /*9b50*/  SGXT R90, R42, 0x1 ;  /* 0x000000012a5a781a */ /* 0x000fe20000000200 */
[----:B------:R-:W4:Y:S03]  /*9b60*/  LDL.LU R14, [R1+0x2e4] ;  /* 0x0002e400010e7983 */ /* 0x000f260000300800 */
[----:B------:R-:W-:Y:S01]  /*9b70*/  LOP3.LUT R90, R18, 0x90, R90, 0x78, !PT ;  /* 0x00000090125a7812 */ /* 0x000fe200078e785a */
[----:B------:R-:W4:Y:S04]  /*9b80*/  LDL.LU R43, [R1+0x2e0] ;  /* 0x0002e000012b7983 */ /* 0x000f280000300800 */
[----:B------:R-:W4:Y:S04]  /*9b90*/  LDL.LU R42, [R1+0x440] ;  /* 0x00044000012a7983 */ /* 0x000f280000300800 */
[----:B------:R-:W4:Y:S04]  /*9ba0*/  LDL.LU R18, [R1+0x43c] ;  /* 0x00043c0001127983 */ /* 0x000f280000300800 */
[----:B---3--:R0:W-:Y:S04]  /*9bb0*/  STS.U16 [R0+UR9+0x8000], R30 ;  /* 0x0080001e00007988 */ /* 0x0081e80008000409 */
[----:B------:R1:W-:Y:S04]  /*9bc0*/  STS.U16 [R0+UR9+0xa000], R28 ;  /* 0x00a0001c00007988 */ /* 0x0003e80008000409 */
[----:B------:R3:W-:Y:S04]  /*9bd0*/  STS.U16 [R0+UR9+0xc000], R19 ;  /* 0x00c0001300007988 */ /* 0x0007e80008000409 */
[----:B0-----:R-:W4:Y:S04]  /*9be0*/  LDL.LU R30, [R1+0x438] ;  /* 0x00043800011e7983 */ /* 0x001f280000300800 */
[----:B-1----:R-:W4:Y:S04]  /*9bf0*/  LDL.LU R28, [R1+0x434] ;  /* 0x00043400011c7983 */ /* 0x002f280000300800 */
[----:B---3--:R-:W3:Y:S04]  /*9c00*/  LDL.LU R19, [R1+0x3c0] ;  /* 0x0003c00001137983 */ /* 0x008ee80000300800 */
[----:B------:R-:W3:Y:S04]  /*9c10*/  LDL.LU R46, [R1+0x3bc] ;  /* 0x0003bc00012e7983 */ /* 0x000ee80000300800 */
[----:B------:R-:W3:Y:S04]  /*9c20*/  LDL.LU R47, [R1+0x3b8] ;  /* 0x0003b800012f7983 */ /* 0x000ee80000300800 */
[----:B------:R-:W-:Y:S04]  /*9c30*/  STS.U16 [R0+UR9+0xe400], R21 ;  /* 0x00e4001500007988 */ /* 0x000fe80008000409 */
[----:B------:R-:W-:Y:S04]  /*9c40*/  STS.U16 [R0+UR9+0xa800], R32 ;  /* 0x00a8002000007988 */ /* 0x000fe80008000409 */
[----:B--2---:R0:W-:Y:S04]  /*9c50*/  STS.U16 [R0+UR9+0xe800], R15 ;  /* 0x00e8000f00007988 */ /* 0x0041e80008000409 */
[----:B------:R1:W-:Y:S04]  /*9c60*/  STS.U16 [R0+UR9+0x8c00], R17 ;  /* 0x008c001100007988 */ /* 0x0003e80008000409 */
[----:B0-----:R-:W2:Y:S04]  /*9c70*/  LDL.LU R15, [R1+0x3b4] ;  /* 0x0003b400010f7983 */ /* 0x001ea80000300800 */
[----:B------:R-:W2:Y:S04]  /*9c80*/  LDL.LU R21, [R1+0x334] ;  /* 0x0003340001157983 */ /* 0x000ea80000300800 */
[----:B------:R-:W2:Y:S04]  /*9c90*/  LDL.LU R32, [R1+0x330] ;  /* 0x0003300001207983 */ /* 0x000ea80000300800 */
[----:B------:R0:W-:Y:S04]  /*9ca0*/  STS.U16 [R0+UR9+0xac00], R16 ;  /* 0x00ac001000007988 */ /* 0x0001e80008000409 */
[----:B-1----:R-:W2:Y:S04]  /*9cb0*/  LDL.LU R17, [R1+0x32c] ;  /* 0x00032c0001117983 */ /* 0x002ea80000300800 */
[----:B0-----:R-:W2:Y:S04]  /*9cc0*/  LDL.LU R16, [R1+0x328] ;  /* 0x0003280001107983 */ /* 0x001ea80000300800 */
[----:B------:R0:W-:Y:S04]  /*9cd0*/  STS.U16 [R0+UR9+0x8400], R35 ;  /* 0x0084002300007988 */ /* 0x0001e80008000409 */
[----:B------:R-:W-:Y:S01]  /*9ce0*/  STS.U16 [R0+UR9+0xe000], R34 ;  /* 0x00e0002200007988 */ /* 0x000fe20008000409 */
[----:B0-----:R-:W-:-:S03]  /*9cf0*/  LOP3.LUT R35, R0, 0x10, RZ, 0x3c, !PT ;  /* 0x0000001000237812 */ /* 0x001fc600078e3cff */
[----:B------:R0:W-:Y:S04]  /*9d00*/  STS.U16 [R0+UR9+0xa400], R40 ;  /* 0x00a4002800007988 */ /* 0x0001e80008000409 */
[----:B------:R1:W-:Y:S04]  /*9d10*/  STS.U16 [R0+UR9+0xc400], R39 ;  /* 0x00c4002700007988 */ /* 0x0003e80008000409 */
[----:B------:R1:W-:Y:S04]  /*9d20*/  STS.U16 [R0+UR9+0x8800], R37 ;  /* 0x0088002500007988 */ /* 0x0003e80008000409 */
[----:B------:R1:W-:Y:S04]  /*9d30*/  STS.U16 [R0+UR9+0xc800], R12 ;  /* 0x00c8000c00007988 */ /* 0x0003e80008000409 */
[----:B0-----:R-:W2:Y:S04]  /*9d40*/  LDL.LU R40, [R1+0x2dc] ;  /* 0x0002dc0001287983 */ /* 0x001ea80000300800 */
[----:B-1----:R-:W2:Y:S04]  /*9d50*/  LDL.LU R39, [R1+0x2d8] ;  /* 0x0002d80001277983 */ /* 0x002ea80000300800 */
[----:B------:R-:W2:Y:S04]  /*9d60*/  LDL.LU R37, [R1+0x2d4] ;  /* 0x0002d40001257983 */ /* 0x000ea80000300800 */
[----:B------:R-:W2:Y:S04]  /*9d70*/  LDL.LU R12, [R1+0x430] ;  /* 0x00043000010c7983 */ /* 0x000ea80000300800 */
[----:B----4-:R0:W-:Y:S04]  /*9d80*/  STS.U16 [R0+UR9+0xcc00], R14 ;  /* 0x00cc000e00007988 */ /* 0x0101e80008000409 */
[----:B------:R-:W-:Y:S04]  /*9d90*/  STS.U16 [R0+UR9+0xec00], R43 ;  /* 0x00ec002b00007988 */ /* 0x000fe80008000409 */
[----:B------:R-:W-:Y:S04]  /*9da0*/  STS.U16 [R35+UR9+0x8080], R42 ;  /* 0x0080802a23007988 */ /* 0x000fe80008000409 */
[----:B------:R-:W-:Y:S04]  /*9db0*/  STS.U16 [R35+UR9+0xa080], R18 ;  /* 0x00a0801223007988 */ /* 0x000fe80008000409 */
[----:B0-----:R-:W4:Y:S04]  /*9dc0*/  LDL.LU R14, [R1+0x42c] ;  /* 0x00042c00010e7983 */ /* 0x001f280000300800 */
[----:B------:R-:W-:Y:S04]  /*9dd0*/  STS.U16 [R35+UR9+0xc080], R30 ;  /* 0x00c0801e23007988 */ /* 0x000fe80008000409 */
[----:B------:R-:W-:Y:S04]  /*9de0*/  STS.U16 [R35+UR9+0xe080], R28 ;  /* 0x00e0801c23007988 */ /* 0x000fe80008000409 */
[----:B---3--:R0:W-:Y:S04]  /*9df0*/  STS.U16 [R35+UR9+0x8480], R19 ;  /* 0x0084801323007988 */ /* 0x0081e80008000409 */
[----:B0-----:R-:W3:Y:S04]  /*9e00*/  LDL.LU R19, [R1+0x428] ;  /* 0x0004280001137983 */ /* 0x001ee80000300800 */
[----:B------:R-:W3:Y:S04]  /*9e10*/  LDL.LU R45, [R1+0x424] ;  /* 0x00042400012d7983 */ /* 0x000ee80000300800 */
[----:B------:R-:W3:Y:S04]  /*9e20*/  LDL.LU R44, [R1+0x3b0] ;  /* 0x0003b000012c7983 */ /* 0x000ee80000300800 */
[----:B------:R-:W3:Y:S04]  /*9e30*/  LDL.LU R34, [R1+0x3ac] ;  /* 0x0003ac0001227983 */ /* 0x000ee80000300800 */
[----:B------:R-:W3:Y:S04]  /*9e40*/  LDL.LU R43, [R1+0x3a8] ;  /* 0x0003a800012b7983 */ /* 0x000ee80000300800 */
[----:B------:R-:W3:Y:S04]  /*9e50*/  LDL.LU R42, [R1+0x3a4] ;  /* 0x0003a400012a7983 */ /* 0x000ee80000300800 */
[----:B------:R-:W3:Y:S04]  /*9e60*/  LDL.LU R18, [R1+0x324] ;  /* 0x0003240001127983 */ /* 0x000ee80000300800 */
[----:B------:R-:W3:Y:S04]  /*9e70*/  LDL.LU R30, [R1+0x320] ;  /* 0x00032000011e7983 */ /* 0x000ee80000300800 */
[----:B------:R-:W3:Y:S04]  /*9e80*/  LDL.LU R28, [R1+0x31c] ;  /* 0x00031c00011c7983 */ /* 0x000ee80000300800 */
[----:B------:R0:W-:Y:S04]  /*9e90*/  STS.U16 [R35+UR9+0xa480], R46 ;  /* 0x00a4802e23007988 */ /* 0x0001e80008000409 */
[----:B------:R1:W-:Y:S04]  /*9ea0*/  STS.U16 [R35+UR9+0xc480], R47 ;  /* 0x00c4802f23007988 */ /* 0x0003e80008000409 */
[----:B--2---:R2:W-:Y:S04]  /*9eb0*/  STS.U16 [R35+UR9+0xe480], R15 ;  /* 0x00e4800f23007988 */ /* 0x0045e80008000409 */
[----:B0-----:R0:W5:Y:S04]  /*9ec0*/  LDL.LU R46, [R1+0x584] ;  /* 0x00058400012e7983 */ /* 0x0011680000300800 */
[----:B-1----:R0:W5:Y:S04]  /*9ed0*/  LDL.LU R47, [R1+0x580] ;  /* 0x00058000012f7983 */ /* 0x0021680000300800 */
[----:B--2---:R-:W2:Y:S04]  /*9ee0*/  LDL.LU R15, [R1+0x57c] ;  /* 0x00057c00010f7983 */ /* 0x004ea80000300800 */
[----:B------:R1:W-:Y:S04]  /*9ef0*/  STS.U16 [R35+UR9+0x8880], R21 ;  /* 0x0088801523007988 */ /* 0x0003e80008000409 */
[----:B------:R0:W-:Y:S04]  /*9f00*/  STS.U16 [R35+UR9+0xa880], R32 ;  /* 0x00a8802023007988 */ /* 0x0001e80008000409 */
[----:B------:R0:W-:Y:S04]  /*9f10*/  STS.U16 [R35+UR9+0xc880], R17 ;  /* 0x00c8801123007988 */ /* 0x0001e80008000409 */
[----:B-1----:R-:W2:Y:S04]  /*9f20*/  LDL.LU R21, [R1+0x318] ;  /* 0x0003180001157983 */ /* 0x002ea80000300800 */
[----:B0-----:R-:W2:Y:S04]  /*9f30*/  LDL.LU R32, [R1+0x2d0] ;  /* 0x0002d00001207983 */ /* 0x001ea80000300800 */
[----:B------:R-:W2:Y:S04]  /*9f40*/  LDL.LU R17, [R1+0x578] ;  /* 0x0005780001117983 */ /* 0x000ea80000300800 */
[----:B------:R0:W-:Y:S04]  /*9f50*/  STS.U16 [R35+UR9+0xe880], R16 ;  /* 0x00e8801023007988 */ /* 0x0001e80008000409 */
[----:B0-----:R-:W2:Y:S04]  /*9f60*/  LDL.LU R16, [R1+0x574] ;  /* 0x0005740001107983 */ /* 0x001ea80000300800 */
[----:B--2---:R0:W-:Y:S04]  /*9f70*/  STS.U16 [R35+UR9+0x8c80], R16 ;  /* 0x008c801023007988 */ /* 0x0041e80008000409 */
[----:B------:R-:W-:Y:S04]  /*9f80*/  STS.U16 [R35+UR9+0xac80], R40 ;  /* 0x00ac802823007988 */ /* 0x000fe80008000409 */
[----:B------:R-:W-:Y:S01]  /*9f90*/  STS.U16 [R35+UR9+0xcc80], R39 ;  /* 0x00cc802723007988 */ /* 0x000fe20008000409 */
[----:B0-----:R-:W-:-:S03]  /*9fa0*/  LOP3.LUT R16, R0, 0x20, RZ, 0x3c, !PT ;  /* 0x0000002000107812 */ /* 0x001fc600078e3cff */
[----:B------:R0:W-:Y:S04]  /*9fb0*/  STS.U16 [R35+UR9+0xec80], R37 ;  /* 0x00ec802523007988 */ /* 0x0001e80008000409 */
[----:B------:R1:W-:Y:S04]  /*9fc0*/  STS.U16 [R16+UR9+0x8100], R12 ;  /* 0x0081000c10007988 */ /* 0x0003e80008000409 */
[----:B0-----:R-:W2:Y:S04]  /*9fd0*/  LDL.LU R35, [R1+0x420] ;  /* 0x0004200001237983 */ /* 0x001ea80000300800 */
[----:B------:R-:W2:Y:S04]  /*9fe0*/  LDL.LU R40, [R1+0x41c] ;  /* 0x00041c0001287983 */ /* 0x000ea80000300800 */
[----:B------:R-:W2:Y:S04]  /*9ff0*/  LDL.LU R39, [R1+0x418] ;  /* 0x0004180001277983 */ /* 0x000ea80000300800 */
[----:B------:R-:W2:Y:S04]  /*a000*/  LDL.LU R37, [R1+0x414] ;  /* 0x0004140001257983 */ /* 0x000ea80000300800 */
[----:B----4-:R0:W-:Y:S04]  /*a010*/  STS.U16 [R16+UR9+0xa100], R14 ;  /* 0x00a1000e10007988 */ /* 0x0101e80008000409 */
[----:B-1----:R-:W4:Y:S04]  /*a020*/  LDL.LU R12, [R1+0x3a0] ;  /* 0x0003a000010c7983 */ /* 0x002f280000300800 */
[----:B---3--:R1:W-:Y:S04]  /*a030*/  STS.U16 [R16+UR9+0xc100], R19 ;  /* 0x00c1001310007988 */ /* 0x0083e80008000409 */
[----:B0-----:R-:W3:Y:S04]  /*a040*/  LDL.LU R14, [R1+0x390] ;  /* 0x00039000010e7983 */ /* 0x001ee80000300800 */
[----:B-1----:R-:W2:Y:S04]  /*a050*/  LDL.LU R19, [R1+0x570] ;  /* 0x0005700001137983 */ /* 0x002ea80000300800 */
[----:B------:R-:W-:Y:S04]  /*a060*/  STS.U16 [R16+UR9+0xe100], R45 ;  /* 0x00e1002d10007988 */ /* 0x000fe80008000409 */
[----:B------:R-:W-:Y:S04]  /*a070*/  STS.U16 [R16+UR9+0x8500], R44 ;  /* 0x0085002c10007988 */ /* 0x000fe80008000409 */
[----:B------:R0:W-:Y:S04]  /*a080*/  STS.U16 [R16+UR9+0xa500], R34 ;  /* 0x00a5002210007988 */ /* 0x0001e80008000409 */
[----:B------:R-:W-:Y:S04]  /*a090*/  STS.U16 [R16+UR9+0xc500], R43 ;  /* 0x00c5002b10007988 */ /* 0x000fe80008000409 */
[----:B------:R-:W-:Y:S04]  /*a0a0*/  STS.U16 [R16+UR9+0xe500], R42 ;  /* 0x00e5002a10007988 */ /* 0x000fe80008000409 */
[----:B------:R1:W-:Y:S04]  /*a0b0*/  STS.U16 [R16+UR9+0x8900], R18 ;  /* 0x0089001210007988 */ /* 0x0003e80008000409 */
[----:B0-----:R-:W3:Y:S04]  /*a0c0*/  LDL.LU R34, [R1+0x38c] ;  /* 0x00038c0001227983 */ /* 0x001ee80000300800 */
[----:B------:R0:W-:Y:S04]  /*a0d0*/  STS.U16 [R16+UR9+0xa900], R30 ;  /* 0x00a9001e10007988 */ /* 0x0001e80008000409 */
[----:B------:R-:W3:Y:S04]  /*a0e0*/  LDL.LU R44, [R1+0x388] ;  /* 0x00038800012c7983 */ /* 0x000ee80000300800 */
[----:B------:R0:W-:Y:S04]  /*a0f0*/  STS.U16 [R16+UR9+0xc900], R28 ;  /* 0x00c9001c10007988 */ /* 0x0001e80008000409 */
[----:B-1----:R-:W3:Y:S04]  /*a100*/  LDL.LU R18, [R1+0x314] ;  /* 0x0003140001127983 */ /* 0x002ee80000300800 */
[----:B0-----:R-:W3:Y:S04]  /*a110*/  LDL.LU R30, [R1+0x310] ;  /* 0x00031000011e7983 */ /* 0x001ee80000300800 */
[----:B------:R-:W-:Y:S04]  /*a120*/  STS.U16 [R16+UR9+0xe900], R21 ;  /* 0x00e9001510007988 */ /* 0x000fe80008000409 */
[----:B------:R-:W3:Y:S04]  /*a130*/  LDL.LU R28, [R1+0x30c] ;  /* 0x00030c00011c7983 */ /* 0x000ee80000300800 */
[----:B------:R0:W-:Y:S04]  /*a140*/  STS.U16 [R16+UR9+0x8d00], R32 ;  /* 0x008d002010007988 */ /* 0x0001e80008000409 */
[----:B0-----:R-:W3:Y:S04]  /*a150*/  LDL.LU R32, [R1+0x308] ;  /* 0x0003080001207983 */ /* 0x001ee80000300800 */
[----:B------:R-:W3:Y:S04]  /*a160*/  LDL.LU R21, [R1+0x2cc] ;  /* 0x0002cc0001157983 */ /* 0x000ee80000300800 */
[----:B--2---:R0:W-:Y:S04]  /*a170*/  STS.U16 [R16+UR9+0xad00], R19 ;  /* 0x00ad001310007988 */ /* 0x0041e80008000409 */
[----:B------:R1:W-:Y:S01]  /*a180*/  STS.U16 [R16+UR9+0xcd00], R17 ;  /* 0x00cd001110007988 */ /* 0x0003e20008000409 */
[----:B0-----:R-:W-:-:S03]  /*a190*/  LOP3.LUT R19, R0, 0x30, RZ, 0x3c, !PT ;  /* 0x0000003000137812 */ /* 0x001fc600078e3cff */
[----:B------:R0:W-:Y:S04]  /*a1a0*/  STS.U16 [R16+UR9+0xed00], R15 ;  /* 0x00ed000f10007988 */ /* 0x0001e80008000409 */
[----:B-1----:R-:W2:Y:S04]  /*a1b0*/  LDL.LU R17, [R1+0x410] ;  /* 0x0004100001117983 */ /* 0x002ea80000300800 */
[----:B------:R1:W-:Y:S04]  /*a1c0*/  STS.U16 [R19+UR9+0x8180], R35 ;  /* 0x0081802313007988 */ /* 0x0003e80008000409 */
[----:B0-----:R-:W2:Y:S04]  /*a1d0*/  LDL.LU R16, [R1+0x40c] ;  /* 0x00040c0001107983 */ /* 0x001ea80000300800 */
[----:B------:R-:W2:Y:S04]  /*a1e0*/  LDL.LU R15, [R1+0x408] ;  /* 0x00040800010f7983 */ /* 0x000ea80000300800 */
[----:B------:R-:W-:Y:S04]  /*a1f0*/  STS.U16 [R19+UR9+0xa180], R40 ;  /* 0x00a1802813007988 */ /* 0x000fe80008000409 */
[----:B------:R-:W2:Y:S04]  /*a200*/  LDL.LU R45, [R1+0x404] ;  /* 0x00040400012d7983 */ /* 0x000ea80000300800 */
[----:B------:R-:W-:Y:S04]  /*a210*/  STS.U16 [R19+UR9+0xc180], R39 ;  /* 0x00c1802713007988 */ /* 0x000fe80008000409 */
[----:B-1----:R-:W2:Y:S04]  /*a220*/  LDL.LU R35, [R1+0x384] ;  /* 0x0003840001237983 */ /* 0x002ea80000300800 */
[----:B------:R-:W-:Y:S04]  /*a230*/  STS.U16 [R19+UR9+0xe180], R37 ;  /* 0x00e1802513007988 */ /* 0x000fe80008000409 */
[----:B------:R-:W2:Y:S04]  /*a240*/  LDL.LU R42, [R1+0x380] ;  /* 0x00038000012a7983 */ /* 0x000ea80000300800 */
[----:B----4-:R0:W-:Y:S04]  /*a250*/  STS.U16 [R19+UR9+0x8580], R12 ;  /* 0x0085800c13007988 */ /* 0x0101e80008000409 */
[----:B------:R-:W4:Y:S04]  /*a260*/  LDL.LU R43, [R1+0x37c] ;  /* 0x00037c00012b7983 */ /* 0x000f280000300800 */
[----:B---3--:R1:W-:Y:S04]  /*a270*/  STS.U16 [R19+UR9+0xa580], R14 ;  /* 0x00a5800e13007988 */ /* 0x0083e80008000409 */
[----:B0-----:R-:W3:Y:S04]  /*a280*/  LDL.LU R12, [R1+0x378] ;  /* 0x00037800010c7983 */ /* 0x001ee80000300800 */
[----:B-1----:R-:W2:Y:S04]  /*a290*/  LDL.LU R14, [R1+0x304] ;  /* 0x00030400010e7983 */ /* 0x002ea80000300800 */
[----:B------:R-:W2:Y:S04]  /*a2a0*/  LDL.LU R40, [R1+0x300] ;  /* 0x0003000001287983 */ /* 0x000ea80000300800 */
[----:B------:R-:W2:Y:S04]  /*a2b0*/  LDL.LU R39, [R1+0x2fc] ;  /* 0x0002fc0001277983 */ /* 0x000ea80000300800 */
[----:B------:R-:W2:Y:S04]  /*a2c0*/  LDL.LU R37, [R1+0x2f8] ;  /* 0x0002f80001257983 */ /* 0x000ea80000300800 */
[----:B------:R0:W-:Y:S04]  /*a2d0*/  STS.U16 [R19+UR9+0xc580], R34 ;  /* 0x00c5802213007988 */ /* 0x0001e80008000409 */
[----:B------:R1:W-:Y:S04]  /*a2e0*/  STS.U16 [R19+UR9+0xe580], R44 ;  /* 0x00e5802c13007988 */ /* 0x0003e80008000409 */
[----:B------:R1:W-:Y:S04]  /*a2f0*/  STS.U16 [R19+UR9+0x8980], R18 ;  /* 0x0089801213007988 */ /* 0x0003e80008000409 */
[----:B0-----:R-:W2:Y:S04]  /*a300*/  LDL.LU R34, [R1+0x56c] ;  /* 0x00056c0001227983 */ /* 0x001ea80000300800 */
[----:B-1----:R0:W5:Y:S04]  /*a310*/  LDL.LU R44, [R1+0x568] ;  /* 0x00056800012c7983 */ /* 0x0021680000300800 */
[----:B------:R-:W2:Y:S04]  /*a320*/  LDL.LU R18, [R1+0x564] ;  /* 0x0005640001127983 */ /* 0x000ea80000300800 */
[----:B------:R1:W-:Y:S04]  /*a330*/  STS.U16 [R19+UR9+0xa980], R30 ;  /* 0x00a9801e13007988 */ /* 0x0003e80008000409 */
[----:B------:R0:W-:Y:S04]  /*a340*/  STS.U16 [R19+UR9+0xc980], R28 ;  /* 0x00c9801c13007988 */ /* 0x0001e80008000409 */
[----:B------:R0:W-:Y:S04]  /*a350*/  STS.U16 [R19+UR9+0xe980], R32 ;  /* 0x00e9802013007988 */ /* 0x0001e80008000409 */
[----:B-1----:R-:W2:Y:S04]  /*a360*/  LDL.LU R30, [R1+0x400] ;  /* 0x00040000011e7983 */ /* 0x002ea80000300800 */
[----:B0-----:R-:W2:Y:S04]  /*a370*/  LDL.LU R28, [R1+0x3fc] ;  /* 0x0003fc00011c7983 */ /* 0x001ea80000300800 */
[----:B------:R-:W2:Y:S04]  /*a380*/  LDL.LU R32, [R1+0x560] ;  /* 0x0005600001207983 */ /* 0x000ea80000300800 */
[----:B--2---:R-:W-:Y:S04]  /*a390*/  STS.U16 [R19+UR9+0x8d80], R32 ;  /* 0x008d802013007988 */ /* 0x004fe80008000409 */
[----:B------:R0:W-:Y:S04]  /*a3a0*/  STS.U16 [R19+UR9+0xad80], R21 ;  /* 0x00ad801513007988 */ /* 0x0001e80008000409 */
[----:B0-----:R-:W2:Y:S01]  /*a3b0*/  LDL.LU R21, [R1+0x55c] ;  /* 0x00055c0001157983 */ /* 0x001ea20000300800 */
[----:B------:R-:W-:-:S03]  /*a3c0*/  LOP3.LUT R32, R0, 0x40, RZ, 0x3c, !PT ;  /* 0x0000004000207812 */ /* 0x000fc600078e3cff */
[----:B--2---:R0:W-:Y:S04]  /*a3d0*/  STS.U16 [R19+UR9+0xcd80], R21 ;  /* 0x00cd801513007988 */ /* 0x0041e80008000409 */
[----:B------:R1:W-:Y:S04]  /*a3e0*/  STS.U16 [R19+UR9+0xed80], R18 ;  /* 0x00ed801213007988 */ /* 0x0003e80008000409 */
[----:B------:R2:W-:Y:S04]  /*a3f0*/  STS.U16 [R32+UR9+0x8200], R17 ;  /* 0x0082001120007988 */ /* 0x0005e80008000409 */
[----:B0-----:R-:W3:Y:S04]  /*a400*/  LDL.LU R21, [R1+0x3f8] ;  /* 0x0003f80001157983 */ /* 0x001ee80000300800 */
[----:B-1----:R-:W3:Y:S04]  /*a410*/  LDL.LU R19, [R1+0x3f4] ;  /* 0x0003f40001137983 */ /* 0x002ee80000300800 */
[----:B------:R-:W3:Y:S04]  /*a420*/  LDL.LU R18, [R1+0x374] ;  /* 0x0003740001127983 */ /* 0x000ee80000300800 */
[----:B------:R0:W-:Y:S04]  /*a430*/  STS.U16 [R32+UR9+0xa200], R16 ;  /* 0x00a2001020007988 */ /* 0x0001e80008000409 */
[----:B--2---:R-:W2:Y:S04]  /*a440*/  LDL.LU R17, [R1+0x370] ;  /* 0x0003700001117983 */ /* 0x004ea80000300800 */
[----:B------:R1:W-:Y:S04]  /*a450*/  STS.U16 [R32+UR9+0xc200], R15 ;  /* 0x00c2000f20007988 */ /* 0x0003e80008000409 */
[----:B0-----:R-:W2:Y:S04]  /*a460*/  LDL.LU R16, [R1+0x36c] ;  /* 0x00036c0001107983 */ /* 0x001ea80000300800 */
[----:B------:R0:W-:Y:S04]  /*a470*/  STS.U16 [R32+UR9+0xe200], R45 ;  /* 0x00e2002d20007988 */ /* 0x0001e80008000409 */
[----:B-1----:R-:W2:Y:S04]  /*a480*/  LDL.LU R15, [R1+0x368] ;  /* 0x00036800010f7983 */ /* 0x002ea80000300800 */
[----:B------:R1:W-:Y:S04]  /*a490*/  STS.U16 [R32+UR9+0x8600], R35 ;  /* 0x0086002320007988 */ /* 0x0003e80008000409 */
[----:B0-----:R0:W5:Y:S04]  /*a4a0*/  LDL.LU R45, [R1+0x558] ;  /* 0x00055800012d7983 */ /* 0x0011680000300800 */
[----:B-1----:R-:W2:Y:S04]  /*a4b0*/  LDL.LU R35, [R1+0x554] ;  /* 0x0005540001237983 */ /* 0x002ea80000300800 */
[----:B------:R1:W-:Y:S04]  /*a4c0*/  STS.U16 [R32+UR9+0xa600], R42 ;  /* 0x00a6002a20007988 */ /* 0x0003e80008000409 */
[----:B----4-:R4:W-:Y:S04]  /*a4d0*/  STS.U16 [R32+UR9+0xc600], R43 ;  /* 0x00c6002b20007988 */ /* 0x0109e80008000409 */
[----:B---3--:R3:W-:Y:S04]  /*a4e0*/  STS.U16 [R32+UR9+0xe600], R12 ;  /* 0x00e6000c20007988 */ /* 0x0087e80008000409 */
[----:B-1----:R0:W5:Y:S04]  /*a4f0*/  LDL.LU R42, [R1+0x550] ;  /* 0x00055000012a7983 */ /* 0x0021680000300800 */
[----:B----4-:R0:W5:Y:S04]  /*a500*/  LDL.LU R43, [R1+0x54c] ;  /* 0x00054c00012b7983 */ /* 0x0101680000300800 */
[----:B---3--:R-:W3:Y:S04]  /*a510*/  LDL.LU R12, [R1+0x548] ;  /* 0x00054800010c7983 */ /* 0x008ee80000300800 */
[----:B------:R1:W-:Y:S04]  /*a520*/  STS.U16 [R32+UR9+0x8a00], R14 ;  /* 0x008a000e20007988 */ /* 0x0003e80008000409 */
[----:B------:R4:W-:Y:S04]  /*a530*/  STS.U16 [R32+UR9+0xaa00], R40 ;  /* 0x00aa002820007988 */ /* 0x0009e80008000409 */
[----:B-1----:R-:W3:Y:S04]  /*a540*/  LDL.LU R14, [R1+0x544] ;  /* 0x00054400010e7983 */ /* 0x002ee80000300800 */
[----:B----4-:R-:W4:Y:S04]  /*a550*/  LDL.LU R40, [R1+0x2f4] ;  /* 0x0002f40001287983 */ /* 0x010f280000300800 */
[----:B------:R1:W-:Y:S04]  /*a560*/  STS.U16 [R32+UR9+0xca00], R39 ;  /* 0x00ca002720007988 */ /* 0x0003e80008000409 */
[----:B------:R0:W-:Y:S01]  /*a570*/  STS.U16 [R32+UR9+0xea00], R37 ;  /* 0x00ea002520007988 */ /* 0x0001e20008000409 */
[----:B-1----:R-:W-:-:S03]  /*a580*/  LOP3.LUT R39, R0, 0x50, RZ, 0x3c, !PT ;  /* 0x0000005000277812 */ /* 0x002fc600078e3cff */
[----:B0-----:R-:W3:Y:S01]  /*a590*/  LDL.LU R37, [R1+0x3f0] ;  /* 0x0003f00001257983 */ /* 0x001ee20000300800 */
[----:B------:R-:W-:Y:S02]  /*a5a0*/  PRMT R5, RZ, 0x7610, R5 ;  /* 0x00007610ff057816 */ /* 0x000fe40000000005 */
[----:B------:R-:W-:Y:S02]  /*a5b0*/  PRMT R2, RZ, 0x7610, R2 ;  /* 0x00007610ff027816 */ /* 0x000fe40000000002 */
[----:B------:R-:W-:Y:S02]  /*a5c0*/  PRMT R3, RZ, 0x7610, R3 ;  /* 0x00007610ff037816 */ /* 0x000fe40000000003 */
[----:B------:R-:W-:Y:S01]  /*a5d0*/  PRMT R93, RZ, 0x7610, R93 ;  /* 0x00007610ff5d7816 */ /* 0x000fe2000000005d */
[----:B------:R-:W3:Y:S04]  /*a5e0*/  @!P1 LDG.E.U16 R5, desc[UR22][R82.64] ;  /* 0x0000001652059981 */ /* 0x000ee8000c1e1500 */
[----:B------:R-:W3:Y:S04]  /*a5f0*/  @!P1 LDG.E.U16 R2, desc[UR22][R86.64] ;  /* 0x0000001656029981 */ /* 0x000ee8000c1e1500 */
[----:B------:R-:W3:Y:S04]  /*a600*/  @!P1 LDG.E.U16 R3, desc[UR22][R84.64] ;  /* 0x0000001654039981 */ /* 0x000ee8000c1e1500 */
[----:B------:R-:W3:Y:S04]  /*a610*/  @!P1 LDG.E.U16 R93, desc[UR22][R88.64] ;  /* 0x00000016585d9981 */ /* 0x000ee8000c1e1500 */
[----:B--2---:R-:W-:Y:S04]  /*a620*/  STS.U16 [R32+UR9+0x8e00], R35 ;  /* 0x008e002320007988 */ /* 0x004fe80008000409 */
[----:B------:R0:W-:Y:S04]  /*a630*/  STS.U16 [R32+UR9+0xae00], R34 ;  /* 0x00ae002220007988 */ /* 0x0001e80008000409 */
[----:B------:R-:W-:Y:S04]  /*a640*/  STS.U16 [R32+UR9+0xce00], R33 ;  /* 0x00ce002120007988 */ /* 0x000fe80008000409 */
[----:B------:R1:W-:Y:S04]  /*a650*/  STS.U16 [R32+UR9+0xee00], R31 ;  /* 0x00ee001f20007988 */ /* 0x0003e80008000409 */
[----:B0-----:R-:W2:Y:S04]  /*a660*/  LDL.LU R34, [R1+0x3ec] ;  /* 0x0003ec0001227983 */ /* 0x001ea80000300800 */
[----:B------:R-:W2:Y:S04]  /*a670*/  LDL.LU R35, [R1+0x3e8] ;  /* 0x0003e80001237983 */ /* 0x000ea80000300800 */
[----:B-1----:R-:W2:Y:S04]  /*a680*/  LDL.LU R32, [R1+0x3e4] ;  /* 0x0003e40001207983 */ /* 0x002ea80000300800 */
[----:B------:R0:W-:Y:S04]  /*a690*/  STS.U16 [R39+UR9+0x8280], R30 ;  /* 0x0082801e27007988 */ /* 0x0001e80008000409 */
[----:B------:R-:W2:Y:S04]  /*a6a0*/  LDL.LU R33, [R1+0x364] ;  /* 0x0003640001217983 */ /* 0x000ea80000300800 */
[----:B------:R1:W-:Y:S04]  /*a6b0*/  STS.U16 [R39+UR9+0xa280], R28 ;  /* 0x00a2801c27007988 */ /* 0x0003e80008000409 */
[----:B0-----:R-:W2:Y:S04]  /*a6c0*/  LDL.LU R30, [R1+0x360] ;  /* 0x00036000011e7983 */ /* 0x001ea80000300800 */
[----:B------:R-:W2:Y:S04]  /*a6d0*/  LDL.LU R31, [R1+0x35c] ;  /* 0x00035c00011f7983 */ /* 0x000ea80000300800 */
[----:B------:R0:W-:Y:S04]  /*a6e0*/  STS.U16 [R39+UR9+0xc280], R21 ;  /* 0x00c2801527007988 */ /* 0x0001e80008000409 */
[----:B-1----:R-:W2:Y:S04]  /*a6f0*/  LDL.LU R28, [R1+0x358] ;  /* 0x00035800011c7983 */ /* 0x002ea80000300800 */
[----:B------:R-:W-:Y:S04]  /*a700*/  STS.U16 [R39+UR9+0xe280], R19 ;  /* 0x00e2801327007988 */ /* 0x000fe80008000409 */
[----:B------:R1:W-:Y:S04]  /*a710*/  STS.U16 [R39+UR9+0x8680], R18 ;  /* 0x0086801227007988 */ /* 0x0003e80008000409 */
[----:B0-----:R-:W2:Y:S04]  /*a720*/  LDL.LU R21, [R1+0x3e0] ;  /* 0x0003e00001157983 */ /* 0x001ea80000300800 */
[----:B------:R-:W-:Y:S04]  /*a730*/  STS.U16 [R39+UR9+0xa680], R17 ;  /* 0x00a6801127007988 */ /* 0x000fe80008000409 */
[----:B-1----:R-:W2:Y:S04]  /*a740*/  LDL.LU R18, [R1+0x3dc] ;  /* 0x0003dc0001127983 */ /* 0x002ea80000300800 */
[----:B------:R0:W-:Y:S04]  /*a750*/  STS.U16 [R39+UR9+0xc680], R16 ;  /* 0x00c6801027007988 */ /* 0x0001e80008000409 */
[----:B------:R-:W2:Y:S04]  /*a760*/  LDL.LU R19, [R1+0x3d8] ;  /* 0x0003d80001137983 */ /* 0x000ea80000300800 */
[----:B------:R-:W-:Y:S04]  /*a770*/  STS.U16 [R39+UR9+0xe680], R15 ;  /* 0x00e6800f27007988 */ /* 0x000fe80008000409 */
[----:B0-----:R-:W2:Y:S04]  /*a780*/  LDL.LU R16, [R1+0x3d4] ;  /* 0x0003d40001107983 */ /* 0x001ea80000300800 */
[----:B---3--:R0:W-:Y:S04]  /*a790*/  STS.U16 [R39+UR9+0x8a80], R14 ;  /* 0x008a800e27007988 */ /* 0x0081e80008000409 */
[----:B------:R-:W3:Y:S04]  /*a7a0*/  LDL.LU R17, [R1+0x354] ;  /* 0x0003540001117983 */ /* 0x000ee80000300800 */
[----:B------:R1:W-:Y:S04]  /*a7b0*/  STS.U16 [R39+UR9+0xaa80], R12 ;  /* 0x00aa800c27007988 */ /* 0x0003e80008000409 */
[----:B0-----:R-:W2:Y:S04]  /*a7c0*/  LDL.LU R14, [R1+0x350] ;  /* 0x00035000010e7983 */ /* 0x001ea80000300800 */
[----:B------:R-:W2:Y:S04]  /*a7d0*/  LDL.LU R15, [R1+0x34c] ;  /* 0x00034c00010f7983 */ /* 0x000ea80000300800 */
[----:B-1----:R-:W2:Y:S04]  /*a7e0*/  LDL.LU R12, [R1+0x348] ;  /* 0x00034800010c7983 */ /* 0x002ea80000300800 */
[----:B----4-:R0:W-:Y:S04]  /*a7f0*/  STS.U16 [R39+UR9+0xca80], R40 ;  /* 0x00ca802827007988 */ /* 0x0101e80008000409 */
[----:B0-----:R-:W4:Y:S04]  /*a800*/  LDL.LU R40, [R1+0x540] ;  /* 0x0005400001287983 */ /* 0x001f280000300800 */
[----:B----4-:R0:W-:Y:S04]  /*a810*/  STS.U16 [R39+UR9+0xea80], R40 ;  /* 0x00ea802827007988 */ /* 0x0101e80008000409 */
[----:B------:R1:W-:Y:S04]  /*a820*/  STS.U16 [R39+UR9+0x8e80], R23 ;  /* 0x008e801727007988 */ /* 0x0003e80008000409 */
[----:B------:R4:W-:Y:S04]  /*a830*/  STS.U16 [R39+UR9+0xae80], R41 ;  /* 0x00ae802927007988 */ /* 0x0009e80008000409 */
[----:B0-----:R0:W5:Y:S01]  /*a840*/  LDL.LU R40, [R1+0x53c] ;  /* 0x00053c0001287983 */ /* 0x0011620000300800 */
[----:B-1----:R-:W-:-:S03]  /*a850*/  LOP3.LUT R23, R0, 0x60, RZ, 0x3c, !PT ;  /* 0x0000006000177812 */ /* 0x002fc600078e3cff */
[----:B------:R1:W-:Y:S04]  /*a860*/  STS.U16 [R39+UR9+0xce80], R38 ;  /* 0x00ce802627007988 */ /* 0x0003e80008000409 */
[----:B------:R0:W-:Y:S04]  /*a870*/  STS.U16 [R39+UR9+0xee80], R36 ;  /* 0x00ee802427007988 */ /* 0x0001e80008000409 */
[----:B----4-:R4:W5:Y:S04]  /*a880*/  LDL.LU R41, [R1+0x538] ;  /* 0x0005380001297983 */ /* 0x0109680000300800 */
[----:B------:R0:W-:Y:S04]  /*a890*/  STS.U16 [R23+UR9+0x8300], R37 ;  /* 0x0083002517007988 */ /* 0x0001e80008000409 */
[----:B-1----:R4:W5:Y:S04]  /*a8a0*/  LDL.LU R38, [R1+0x534] ;  /* 0x0005340001267983 */ /* 0x0029680000300800 */
[----:B--2---:R1:W-:Y:S04]  /*a8b0*/  STS.U16 [R23+UR9+0xa300], R34 ;  /* 0x00a3002217007988 */ /* 0x0043e80008000409 */
[----:B0-----:R4:W5:Y:S04]  /*a8c0*/  LDL.LU R39, [R1+0x530] ;  /* 0x0005300001277983 */ /* 0x0019680000300800 */
[----:B------:R0:W-:Y:S04]  /*a8d0*/  STS.U16 [R23+UR9+0xc300], R35 ;  /* 0x00c3002317007988 */ /* 0x0001e80008000409 */
[----:B------:R4:W5:Y:S04]  /*a8e0*/  LDL.LU R36, [R1+0x52c] ;  /* 0x00052c0001247983 */ /* 0x0009680000300800 */
[----:B------:R2:W-:Y:S04]  /*a8f0*/  STS.U16 [R23+UR9+0xe300], R32 ;  /* 0x00e3002017007988 */ /* 0x0005e80008000409 */
[----:B------:R4:W5:Y:S04]  /*a900*/  LDL.LU R37, [R1+0x528] ;  /* 0x0005280001257983 */ /* 0x0009680000300800 */
[----:B------:R0:W-:Y:S04]  /*a910*/  STS.U16 [R23+UR9+0x8700], R33 ;  /* 0x0087002117007988 */ /* 0x0001e80008000409 */
[----:B-1----:R4:W5:Y:S04]  /*a920*/  LDL.LU R34, [R1+0x524] ;  /* 0x0005240001227983 */ /* 0x0029680000300800 */
[----:B------:R1:W-:Y:S04]  /*a930*/  STS.U16 [R23+UR9+0xa700], R30 ;  /* 0x00a7001e17007988 */ /* 0x0003e80008000409 */
[----:B0-----:R4:W5:Y:S04]  /*a940*/  LDL.LU R35, [R1+0x520] ;  /* 0x0005200001237983 */ /* 0x0019680000300800 */
[----:B------:R0:W-:Y:S04]  /*a950*/  STS.U16 [R23+UR9+0xc700], R31 ;  /* 0x00c7001f17007988 */ /* 0x0001e80008000409 */
[----:B--2---:R4:W5:Y:S04]  /*a960*/  LDL.LU R32, [R1+0x51c] ;  /* 0x00051c0001207983 */ /* 0x0049680000300800 */
        /* <DEDUP_REMOVED lines=8> */
[----:B------:R-:W-:Y:S04]  /*a9f0*/  STS.U16 [R23+UR9+0xeb00], R24 ;  /* 0x00eb001817007988 */ /* 0x000fe80008000409 */
[----:B------:R4:W5:Y:S04]  /*aa00*/  LDL.LU R29, [R1+0x508] ;  /* 0x00050800011d7983 */ /* 0x0009680000300800 */
[----:B------:R2:W-:Y:S04]  /*aa10*/  STS.U16 [R23+UR9+0x8f00], R7 ;  /* 0x008f000717007988 */ /* 0x0005e80008000409 */
[----:B-1----:R4:W5:Y:S04]  /*aa20*/  LDL.LU R26, [R1+0x504] ;  /* 0x00050400011a7983 */ /* 0x0029680000300800 */
[----:B0-----:R4:W5:Y:S01]  /*aa30*/  LDL.LU R27, [R1+0x500] ;  /* 0x00050000011b7983 */ /* 0x0019620000300800 */
[----:B--2---:R-:W-:-:S03]  /*aa40*/  LOP3.LUT R7, R0, 0x70, RZ, 0x3c, !PT ;  /* 0x0000007000077812 */ /* 0x004fc600078e3cff */
[----:B------:R4:W5:Y:S04]  /*aa50*/  LDL.LU R24, [R1+0x4fc] ;  /* 0x0004fc0001187983 */ /* 0x0009680000300800 */
[----:B------:R0:W-:Y:S04]  /*aa60*/  STS.U16 [R23+UR9+0xaf00], R25 ;  /* 0x00af001917007988 */ /* 0x0001e80008000409 */
[----:B------:R1:W-:Y:S04]  /*aa70*/  STS.U16 [R23+UR9+0xcf00], R22 ;  /* 0x00cf001617007988 */ /* 0x0003e80008000409 */
[----:B------:R2:W-:Y:S04]  /*aa80*/  STS.U16 [R23+UR9+0xef00], R20 ;  /* 0x00ef001417007988 */ /* 0x0005e80008000409 */
[----:B0-----:R4:W5:Y:S04]  /*aa90*/  LDL.LU R25, [R1+0x4f8] ;  /* 0x0004f80001197983 */ /* 0x0019680000300800 */
[----:B-1----:R4:W5:Y:S04]  /*aaa0*/  LDL.LU R22, [R1+0x4f4] ;  /* 0x0004f40001167983 */ /* 0x0029680000300800 */
[----:B--2---:R4:W5:Y:S04]  /*aab0*/  LDL.LU R23, [R1+0x4f0] ;  /* 0x0004f00001177983 */ /* 0x0049680000300800 */
[----:B------:R0:W-:Y:S04]  /*aac0*/  STS.U16 [R7+UR9+0x8380], R21 ;  /* 0x0083801507007988 */ /* 0x0001e80008000409 */
[----:B------:R4:W5:Y:S04]  /*aad0*/  LDL.LU R20, [R1+0x4ec] ;  /* 0x0004ec0001147983 */ /* 0x0009680000300800 */
[----:B------:R1:W-:Y:S04]  /*aae0*/  STS.U16 [R7+UR9+0xa380], R18 ;  /* 0x00a3801207007988 */ /* 0x0003e80008000409 */
[----:B0-----:R4:W5:Y:S04]  /*aaf0*/  LDL.LU R21, [R1+0x4e8] ;  /* 0x0004e80001157983 */ /* 0x0019680000300800 */
[----:B------:R0:W-:Y:S04]  /*ab00*/  STS.U16 [R7+UR9+0xc380], R19 ;  /* 0x00c3801307007988 */ /* 0x0001e80008000409 */
[----:B-1----:R4:W5:Y:S04]  /*ab10*/  LDL.LU R18, [R1+0x4e4] ;  /* 0x0004e40001127983 */ /* 0x0029680000300800 */
[----:B------:R1:W-:Y:S04]  /*ab20*/  STS.U16 [R7+UR9+0xe380], R16 ;  /* 0x00e3801007007988 */ /* 0x0003e80008000409 */
[----:B0-----:R4:W5:Y:S04]  /*ab30*/  LDL.LU R19, [R1+0x4e0] ;  /* 0x0004e00001137983 */ /* 0x0019680000300800 */
[----:B---3--:R0:W-:Y:S04]  /*ab40*/  STS.U16 [R7+UR9+0x8780], R17 ;  /* 0x0087801107007988 */ /* 0x0081e80008000409 */
[----:B-1----:R4:W5:Y:S04]  /*ab50*/  LDL.LU R16, [R1+0x4dc] ;  /* 0x0004dc0001107983 */ /* 0x0029680000300800 */
[----:B------:R1:W-:Y:S04]  /*ab60*/  STS.U16 [R7+UR9+0xa780], R14 ;  /* 0x00a7800e07007988 */ /* 0x0003e80008000409 */
[----:B0-----:R4:W5:Y:S04]  /*ab70*/  LDL.LU R17, [R1+0x4d8] ;  /* 0x0004d80001117983 */ /* 0x0019680000300800 */
[----:B------:R0:W-:Y:S04]  /*ab80*/  STS.U16 [R7+UR9+0xc780], R15 ;  /* 0x00c7800f07007988 */ /* 0x0001e80008000409 */
        /* <DEDUP_REMOVED lines=15> */
[----:B------:R0:W-:Y:S01]  /*ac80*/  STS.U16 [R7+UR9+0xcf80], R6 ;  /* 0x00cf800607007988 */ /* 0x0001e20008000409 */
[----:B-1----:R-:W-:-:S03]  /*ac90*/  LOP3.LUT R91, R90, 0x20, RZ, 0x3c, !PT ;  /* 0x000000205a5b7812 */ /* 0x002fc600078e3cff */
[----:B------:R1:W-:Y:S04]  /*aca0*/  STS.U16 [R7+UR9+0xef80], R4 ;  /* 0x00ef800407007988 */ /* 0x0003e80008000409 */
[----:B------:R2:W-:Y:S04]  /*acb0*/  STS.U16 [R90+UR9+0x10400], R5 ;  /* 0x010400055a007988 */ /* 0x0005e80008000409 */
[----:B0-----:R4:W5:Y:S04]  /*acc0*/  LDL.LU R6, [R1+0x4b4] ;  /* 0x0004b40001067983 */ /* 0x0019680000300800 */
[----:B-1----:R4:W5:Y:S04]  /*acd0*/  LDL.LU R7, [R1+0x4b0] ;  /* 0x0004b00001077983 */ /* 0x0029680000300800 */
[----:B------:R4:W5:Y:S04]  /*ace0*/  LDL.LU R4, [R1+0x4ac] ;  /* 0x0004ac0001047983 */ /* 0x0009680000300800 */
[----:B--2---:R4:W5:Y:S04]  /*acf0*/  LDL.LU R5, [R1+0x4a8] ;  /* 0x0004a80001057983 */ /* 0x0049680000300800 */
[----:B------:R0:W-:Y:S04]  /*ad00*/  STS.U16 [R90+UR9+0x10600], R2 ;  /* 0x010600025a007988 */ /* 0x0001e80008000409 */
[----:B------:R1:W-:Y:S04]  /*ad10*/  STS.U16 [R91+UR9+0x10500], R3 ;  /* 0x010500035b007988 */ /* 0x0003e80008000409 */
[----:B------:R2:W-:Y:S04]  /*ad20*/  STS.U16 [R91+UR9+0x10700], R93 ;  /* 0x0107005d5b007988 */ /* 0x0005e80008000409 */
[----:B0-----:R4:W5:Y:S04]  /*ad30*/  LDL.LU R2, [R1+0x4a4] ;  /* 0x0004a40001027983 */ /* 0x0019680000300800 */
[----:B-1----:R4:W5:Y:S04]  /*ad40*/  LDL.LU R3, [R1+0x4a0] ;  /* 0x0004a00001037983 */ /* 0x0029680000300800 */
[----:B--2---:R4:W5:Y:S01]  /*ad50*/  LDL.LU R93, [R1+0x49c] ;  /* 0x00049c00015d7983 */ /* 0x0049620000300800 */
[----:B------:R0:W-:Y:S06]  /*ad60*/  MEMBAR.ALL.CTA ;  /* 0x0000000000007992 */ /* 0x0001ec0000008000 */
[----:B0-----:R-:W0:Y:S01]  /*ad70*/  FENCE.VIEW.ASYNC.S ;  /* 0x00000000000073c6 */ /* 0x001e220000000000 */
[----:B------:R-:W-:-:S04]  /*ad80*/  ULEA UR11, UR24, UR9, 0x3 ;  /* 0x00000009180b7291 */ /* 0x000fc8000f8e18ff */
[----:B------:R-:W-:Y:S01]  /*ad90*/  UIADD3 UR11, UPT, UPT, UR11, 0x10800, URZ ;  /* 0x000108000b0b7890 */ /* 0x000fe2000fffe0ff */
[----:B0-----:R-:W-:Y:S06]  /*ada0*/  BAR.SYNC.DEFER_BLOCKING 0x0 ;  /* 0x0000000000007b1d */ /* 0x001fec0000010000 */
[----:B----4-:R-:W-:Y:S05]  /*adb0*/  @P0 BRA `(.L_x_9) ;  /* 0x0000000000900947 */ /* 0x010fea0003800000 */
[----:B------:R-:W-:Y:S02]  /*adc0*/  UIADD3 UR25, UPT, UPT, UR8, 0x10, URZ ;  /* 0x0000001008197890 */ /* 0x000fe4000fffe0ff */
[----:B------:R-:W-:Y:S02]  /*add0*/  UIADD3 UR42, UPT, UPT, UR8, 0x10, URZ ;  /* 0x00000010082a7890 */ /* 0x000fe4000fffe0ff */
[----:B------:R-:W-:Y:S02]  /*ade0*/  UIADD3 UR43, UPT, UPT, UR8, 0x20, URZ ;  /* 0x00000020082b7890 */ /* 0x000fe4000fffe0ff */
[----:B------:R-:W-:Y:S02]  /*adf0*/  UIADD3 UR48, UPT, UPT, UR8, 0x20, URZ ;  /* 0x0000002008307890 */ /* 0x000fe4000fffe0ff */
[----:B------:R-:W-:Y:S01]  /*ae00*/  UIADD3 UR49, UPT, UPT, UR8, 0x30, URZ ;  /* 0x0000003008317890 */ /* 0x000fe2000fffe0ff */
[----:B------:R-:W-:Y:S01]  /*ae10*/  UMOV UR20, 0x0 ;  /* 0x0000000000147882 */ /* 0x000fe20000000000 */
[----:B------:R-:W-:Y:S01]  /*ae20*/  UMOV UR21, 0x8048010 ;  /* 0x0804801000157882 */ /* 0x000fe20000000000 */
[----:B------:R-:W-:Y:S01]  /*ae30*/  UMOV UR19, 0x40004040 ;  /* 0x4000404000137882 */ /* 0x000fe20000000000 */
[----:B------:R-:W-:-:S02]  /*ae40*/  UIADD3 UR54, UPT, UPT, UR8, 0x30, URZ ;  /* 0x0000003008367890 */ /* 0x000fc4000fffe0ff */
[----:B------:R0:W-:Y:S01]  /*ae50*/  UTCHMMA gdesc[UR18], gdesc[UR16], tmem[UR8], tmem[UR20], idesc[UR21], UPT ;  /* 0x00ff1410120075ea */ /* 0x0001e2000b800008 */
[----:B------:R-:W-:Y:S01]  /*ae60*/  UMOV UR38, 0x0 ;  /* 0x0000000000267882 */ /* 0x000fe20000000000 */
[----:B------:R-:W-:Y:S01]  /*ae70*/  UMOV UR39, 0x8048010 ;  /* 0x0804801000277882 */ /* 0x000fe20000000000 */
[----:B------:R-:W-:Y:S01]  /*ae80*/  UMOV UR40, 0x0 ;  /* 0x0000000000287882 */ /* 0x000fe20000000000 */
[----:B------:R-:W-:Y:S01]  /*ae90*/  UMOV UR41, 0x8048010 ;  /* 0x0804801000297882 */ /* 0x000fe20000000000 */
[----:B------:R-:W-:Y:S01]  /*aea0*/  UMOV UR44, 0x0 ;  /* 0x00000000002c7882 */ /* 0x000fe20000000000 */
[----:B------:R-:W-:Y:S01]  /*aeb0*/  UMOV UR45, 0x8048010 ;  /* 0x08048010002d7882 */ /* 0x000fe20000000000 */
[----:B------:R0:W-:Y:S01]  /*aec0*/  UTCHMMA gdesc[UR12], gdesc[UR14], tmem[UR8], tmem[UR38], idesc[UR39], UPT ;  /* 0x00ff260e0c0075ea */ /* 0x0001e2000b800008 */
        /* <DEDUP_REMOVED lines=8> */
[----:B------:R-:W-:Y:S01]  /*af50*/  UMOV UR6, UR11 ;  /* 0x0000000b00067c82 */ /* 0x000fe20008000000 */
[----:B------:R-:W-:Y:S01]  /*af60*/  UMOV UR7, URZ ;  /* 0x000000ff00077c82 */ /* 0x000fe20008000000 */
[----:B------:R0:W-:Y:S01]  /*af70*/  UTCHMMA gdesc[UR30], gdesc[UR16], tmem[UR43], tmem[UR46], idesc[UR47], UPT ;  /* 0x00ff2e101e0075ea */ /* 0x0001e2000b80002b */
[----:B------:R-:W-:Y:S01]  /*af80*/  UMOV UR56, 0x0 ;  /* 0x0000000000387882 */ /* 0x000fe20000000000 */
[----:B------:R-:W-:Y:S01]  /*af90*/  UMOV UR57, 0x8048010 ;  /* 0x0804801000397882 */ /* 0x000fe20000000000 */
[----:B------:R0:W-:Y:S01]  /*afa0*/  UTCHMMA gdesc[UR32], gdesc[UR14], tmem[UR48], tmem[UR50], idesc[UR51], UPT ;  /* 0x00ff320e200075ea */ /* 0x0001e2000b800030 */
[----:B------:R-:W-:Y:S01]  /*afb0*/  UMOV UR4, UR6 ;  /* 0x0000000600047c82 */ /* 0x000fe20008000000 */
[----:B------:R0:W-:Y:S01]  /*afc0*/  UTCHMMA gdesc[UR34], gdesc[UR16], tmem[UR49], tmem[UR52], idesc[UR53], UPT ;  /* 0x00ff3410220075ea */ /* 0x0001e2000b800031 */
[----:B------:R0:W-:Y:S01]  /*afd0*/  UTCHMMA gdesc[UR36], gdesc[UR14], tmem[UR54], tmem[UR56], idesc[UR57], UPT ;  /* 0x00ff380e240075ea */ /* 0x0001e2000b800036 */
[----:B------:R0:W-:Y:S01]  /*afe0*/  UTCBAR [UR4], URZ ;  /* 0x000000ff040073e9 */ /* 0x0001e200080000ff */
[----:B------:R-:W-:Y:S01]  /*aff0*/  NOP ;  /* 0x0000000000007918 */ /* 0x000fe20000000000 */
.L_x_9:
[----:B------:R-:W-:Y:S01]  /*b000*/  UIADD3 UR24, UPT, UPT, UR24, 0x1, URZ ;  /* 0x0000000118187890 */ /* 0x000fe2000fffe0ff */
[----:B-----5:R-:W-:Y:S02]  /*b010*/  VIADD R93, R93, 0xffffffff ;  /* 0xffffffff5d5d7836 */ /* 0x020fe40000000000 */
[----:B------:R-:W-:Y:S01]  /*b020*/  VIADD R92, R92, 0xffffffe0 ;  /* 0xffffffe05c5c7836 */ /* 0x000fe20000000000 */
[----:B------:R-:W-:Y:S02]  /*b030*/  UISETP.GT.AND UP1, UPT, UR24, 0x1, UPT ;  /* 0x000000011800788c */ /* 0x000fe4000bf24270 */
[----:B------:R-:W-:Y:S02]  /*b040*/  ISETP.NE.U32.AND P1, PT, R93, RZ, PT ;  /* 0x000000ff5d00720c */ /* 0x000fe40003f25070 */
[----:B0-----:R-:W-:Y:S02]  /*b050*/  USEL UR4, URZ, 0x1, !UP1 ;  /* 0x00000001ff047887 */ /* 0x001fe4000c800000 */
[----:B------:R-:W-:-:S02]  /*b060*/  USEL UR24, UR24, URZ, !UP1 ;  /* 0x000000ff18187287 */ /* 0x000fc4000c800000 */
[----:B------:R-:W-:-:S03]  /*b070*/  ULOP3.LUT UR6, UR5, UR4, URZ, 0x3c, !UPT ;  /* 0x0000000405067292 */ /* 0x000fc6000f8e3cff */
[----:B------:R-:W-:-:S04]  /*b080*/  UMOV UR4, UR5 ;  /* 0x0000000500047c82 */ /* 0x000fc80008000000 */
[----:B------:R-:W-:Y:S01]  /*b090*/  UMOV UR5, UR6 ;  /* 0x0000000600057c82 */ /* 0x000fe20008000000 */
[----:B------:R-:W-:Y:S05]  /*b0a0*/  @P1 BRA `(.L_x_10) ;  /* 0xffffffa000d01947 */ /* 0x000fea000383ffff */
.L_x_7:
[----:B------:R-:W0:Y:S01]  /*b0b0*/  LDCU UR5, c[0x0][0x3a0] ;  /* 0x00007400ff0577ac */ /* 0x000e220008000800 */
[----:B------:R-:W1:Y:S01]  /*b0c0*/  LDC R70, c[0x0][0x3b4] ;  /* 0x0000ed00ff467b82 */ /* 0x000e620000000800 */
[----:B------:R-:W2:Y:S01]  /*b0d0*/  LDCU.128 UR12, c[0x0][0x390] ;  /* 0x00007200ff0c77ac */ /* 0x000ea20008000c00 */
[----:B0-----:R-:W-:-:S04]  /*b0e0*/  UIADD3 UR5, UPT, UPT, UR5, 0x1f, URZ ;  /* 0x0000001f05057890 */ /* 0x001fc8000fffe0ff */
[----:B------:R-:W-:-:S09]  /*b0f0*/  UISETP.GE.AND UP1, UPT, UR5, 0x20, UPT ;  /* 0x000000200500788c */ /* 0x000fd2000bf26270 */
[----:B--2---:R-:W-:Y:S05]  /*b100*/  BRA.U !UP1, `(.L_x_11) ;  /* 0x0000000109107547 */ /* 0x004fea000b800000 */
[----:B------:R-:W-:-:S06]  /*b110*/  USHF.L.U32 UR4, UR4, 0x1f, URZ ;  /* 0x0000001f04047899 */ /* 0x000fcc00080006ff */
[----:B------:R-:W-:-:S04]  /*b120*/  IMAD.U32 R0, RZ, RZ, UR4 ;  /* 0x00000004ff007e24 */ /* 0x000fc8000f8e00ff */
[----:B------:R-:W0:Y:S02]  /*b130*/  SYNCS.PHASECHK.TRANS64.TRYWAIT P0, [UR11], R0 ;  /* 0x00000000ff0075a7 */ /* 0x000e24000800110b */
[----:B0-----:R-:W-:Y:S05]  /*b140*/  @!P0 BRA `(.L_x_12) ;  /* 0x0000001400f08947 */ /* 0x001fea0003800000 */
.L_x_11:
[----:B------:R-:W2:Y:S01]  /*b150*/  LDL.LU R87, [R1+0x474] ;  /* 0x0004740001577983 */ /* 0x000ea20000300800 */
[----:B------:R-:W0:Y:S03]  /*b160*/  LDCU UR4, c[0x0][0x3b8] ;  /* 0x00007700ff0477ac */ /* 0x000e260008000800 */
[----:B------:R-:W3:Y:S04]  /*b170*/  LDL.LU R86, [R1+0x470] ;  /* 0x0004700001567983 */ /* 0x000ee80000300800 */
[----:B------:R-:W4:Y:S04]  /*b180*/  LDL.LU R85, [R1+0x480] ;  /* 0x0004800001557983 */ /* 0x000f280000300800 */
[----:B------:R-:W4:Y:S04]  /*b190*/  LDL.LU R84, [R1+0x47c] ;  /* 0x00047c0001547983 */ /* 0x000f280000300800 */
[----:B------:R-:W4:Y:S01]  /*b1a0*/  LDL.LU R83, [R1+0x478] ;  /* 0x0004780001537983 */ /* 0x000f220000300800 */
[----:B------:R-:W-:Y:S06]  /*b1b0*/  BAR.SYNC.DEFER_BLOCKING 0x0 ;  /* 0x0000000000007b1d */ /* 0x000fec0000010000 */
[----:B------:R-:W1:Y:S02]  /*b1c0*/  @!P3 SYNCS.CCTL.IV [UR9+0x10800] ;  /* 0x01080000ff00b9b1 */ /* 0x000e640008000009 */
[----:B-1----:R-:W-:Y:S06]  /*b1d0*/  BAR.SYNC.DEFER_BLOCKING 0x0 ;  /* 0x0000000000007b1d */ /* 0x002fec0000010000 */
[----:B-----5:R-:W1:Y:S01]  /*b1e0*/  LDTM.x64 R4, tmem[UR10] ;  /* 0x0000000a000479ee */ /* 0x020e620008340000 */
[----:B------:R-:W0:Y:S01]  /*b1f0*/  @!P3 SYNCS.CCTL.IV [UR9+0x10808] ;  /* 0x01080800ff00b9b1 */ /* 0x000e220008000009 */
[----:B------:R-:W-:Y:S01]  /*b200*/  NOP ;  /* 0x0000000000007918 */ /* 0x000fe20000000000 */
[----:B-1----:R-:W-:-:S02]  /*b210*/  F2FP.F16.F32.PACK_AB R76, R5, R4 ;  /* 0x00000004054c723e */ /* 0x002fc400000000ff */
[----:B------:R-:W-:Y:S02]  /*b220*/  F2FP.F16.F32.PACK_AB R52, R52, R36 ;  /* 0x000000243434723e */ /* 0x000fe400000000ff */
[----:B------:R-:W-:Y:S02]  /*b230*/  PRMT R82, R76, 0x7632, R82 ;  /* 0x000076324c527816 */ /* 0x000fe40000000052 */
[----:B------:R-:W-:Y:S02]  /*b240*/  PRMT R81, R52, 0x7632, R81 ;  /* 0x0000763234517816 */ /* 0x000fe40000000051 */
[----:B------:R-:W-:Y:S02]  /*b250*/  F2FP.F16.F32.PACK_AB R38, R38, R22 ;  /* 0x000000162626723e */ /* 0x000fe400000000ff */
[----:B------:R-:W-:Y:S02]  /*b260*/  F2FP.F16.F32.PACK_AB R54, R23, R54 ;  /* 0x000000361736723e */ /* 0x000fe400000000ff */
[----:B------:R-:W-:-:S02]  /*b270*/  F2FP.F16.F32.PACK_AB R55, R55, R39 ;  /* 0x000000273737723e */ /* 0x000fc400000000ff */
[----:B------:R-:W-:Y:S02]  /*b280*/  F2FP.F16.F32.PACK_AB R40, R40, R24 ;  /* 0x000000182828723e */ /* 0x000fe400000000ff */
[----:B------:R-:W-:Y:S02]  /*b290*/  F2FP.F16.F32.PACK_AB R56, R25, R56 ;  /* 0x000000381938723e */ /* 0x000fe400000000ff */
[----:B------:R-:W-:Y:S02]  /*b2a0*/  F2FP.F16.F32.PACK_AB R41, R57, R41 ;  /* 0x000000293929723e */ /* 0x000fe400000000ff */
        /* <DEDUP_REMOVED lines=11> */
[----:B------:R-:W-:Y:S02]  /*b360*/  PRMT R17, R31, 0x7632, R17 ;  /* 0x000076321f117816 */ /* 0x000fe40000000011 */
[----:B------:R-:W-:Y:S02]  /*b370*/  F2FP.F16.F32.PACK_AB R32, R48, R32 ;  /* 0x000000203020723e */ /* 0x000fe400000000ff */
[----:B------:R-:W-:Y:S02]  /*b380*/  F2FP.F16.F32.PACK_AB R33, R33, R64 ;  /* 0x000000402121723e */ /* 0x000fe400000000ff */
[----:B------:R-:W-:-:S02]  /*b390*/  F2FP.F16.F32.PACK_AB R49, R65, R49 ;  /* 0x000000314131723e */ /* 0x000fc400000000ff */
[----:B------:R-:W-:Y:S02]  /*b3a0*/  F2FP.F16.F32.PACK_AB R18, R19, R18 ;  /* 0x000000121312723e */ /* 0x000fe400000000ff */
[----:B------:R-:W-:Y:S02]  /*b3b0*/  F2FP.F16.F32.PACK_AB R34, R50, R34 ;  /* 0x000000223222723e */ /* 0x000fe400000000ff */
[----:B------:R-:W-:Y:S02]  /*b3c0*/  F2FP.F16.F32.PACK_AB R35, R35, R66 ;  /* 0x000000422323723e */ /* 0x000fe400000000ff */
[----:B------:R-:W-:Y:S01]  /*b3d0*/  F2FP.F16.F32.PACK_AB R51, R67, R51 ;  /* 0x000000334333723e */ /* 0x000fe200000000ff */
[C---:B--2---:R-:W-:Y:S01]  /*b3e0*/  VIADD R5, R87.reuse, 0x1 ;  /* 0x0000000157057836 */ /* 0x044fe20000000000 */
[C---:B------:R-:W-:Y:S01]  /*b3f0*/  ISETP.GE.AND P3, PT, R87.reuse, UR15, PT ;  /* 0x0000000f57007c0c */ /* 0x040fe2000bf66270 */
[C---:B0-----:R-:W-:Y:S02]  /*b400*/  IMAD R79, R87.reuse, UR4, RZ ;  /* 0x00000004574f7c24 */ /* 0x041fe4000f8e02ff */
[C---:B---3--:R-:W-:Y:S01]  /*b410*/  IMAD R0, R86.reuse, R70, RZ ;  /* 0x0000004656007224 */ /* 0x048fe200078e02ff */
[----:B------:R-:W-:Y:S01]  /*b420*/  ISETP.GE.AND P1, PT, R86, UR14, PT ;  /* 0x0000000e56007c0c */ /* 0x000fe2000bf26270 */
[----:B------:R-:W-:Y:S01]  /*b430*/  VIADD R4, R87, 0x2 ;  /* 0x0000000257047836 */ /* 0x000fe20000000000 */
[----:B------:R-:W-:Y:S01]  /*b440*/  ISETP.GE.AND P2, PT, R5, UR15, PT ;  /* 0x0000000f05007c0c */ /* 0x000fe2000bf46270 */
[----:B------:R-:W-:Y:S01]  /*b450*/  IMAD R5, R70, 0x80, R0 ;  /* 0x0000008046057824 */ /* 0x000fe200078e0200 */
[C---:B------:R-:W-:Y:S01]  /*b460*/  LEA R2, P0, R0.reuse, UR12, 0x1 ;  /* 0x0000000c00027c11 */ /* 0x040fe2000f8008ff */
[----:B------:R-:W-:Y:S01]  /*b470*/  VIADD R77, R79, UR4 ;  /* 0x000000044f4d7c36 */ /* 0x000fe20008000000 */
[C---:B------:R-:W-:Y:S01]  /*b480*/  ISETP.LT.AND P1, PT, R87.reuse, UR15, !P1 ;  /* 0x0000000f57007c0c */ /* 0x040fe2000cf21270 */
[----:B------:R-:W-:Y:S01]  /*b490*/  VIADD R80, R87, 0x3 ;  /* 0x0000000357507836 */ /* 0x000fe20000000000 */
[----:B------:R-:W-:-:S02]  /*b4a0*/  LEA.HI.X.SX32 R3, R0, UR13, 0x1, P0 ;  /* 0x0000000d00037c11 */ /* 0x000fc400080f0eff */
[----:B------:R-:W-:Y:S01]  /*b4b0*/  F2FP.F16.F32.PACK_AB R0, R21, R20 ;  /* 0x000000141500723e */ /* 0x000fe200000000ff */
[----:B------:R-:W-:Y:S01]  /*b4c0*/  IMAD R21, R70, 0x80, R5 ;  /* 0x0000008046157824 */ /* 0x000fe200078e0205 */
[----:B------:R-:W-:Y:S01]  /*b4d0*/  ISETP.GE.AND P0, PT, R4, UR15, PT ;  /* 0x0000000f04007c0c */ /* 0x000fe2000bf06270 */
[----:B------:R-:W-:Y:S01]  /*b4e0*/  IMAD.WIDE R68, R79, 0x2, R2 ;  /* 0x000000024f447825 */ /* 0x000fe200078e0202 */
[----:B----4-:R-:W-:Y:S02]  /*b4f0*/  ISETP.LT.AND P4, PT, R85, UR14, !P3 ;  /* 0x0000000e55007c0c */ /* 0x010fe4000df81270 */
[----:B------:R-:W-:Y:S01]  /*b500*/  LEA R20, P6, R21, UR12, 0x1 ;  /* 0x0000000c15147c11 */ /* 0x000fe2000f8c08ff */
[----:B------:R-:W-:Y:S01]  /*b510*/  IMAD R36, R70, 0x80, R21 ;  /* 0x0000008046247824 */ /* 0x000fe200078e0215 */
[----:B------:R-:W-:Y:S01]  /*b520*/  ISETP.LT.AND P5, PT, R84, UR14, !P3 ;  /* 0x0000000e54007c0c */ /* 0x000fe2000dfa1270 */
[----:B------:R0:W-:Y:S01]  /*b530*/  @P1 STG.E.U16 desc[UR22][R68.64], R76 ;  /* 0x0000004c44001986 */ /* 0x0001e2000c101516 */
[----:B------:R-:W-:Y:S01]  /*b540*/  LEA R4, P1, R5, UR12, 0x1 ;  /* 0x0000000c05047c11 */ /* 0x000fe2000f8208ff */
[----:B------:R-:W-:Y:S01]  /*b550*/  IMAD.WIDE R70, R77, 0x2, R2 ;  /* 0x000000024d467825 */ /* 0x000fe200078e0202 */
[----:B------:R-:W-:-:S02]  /*b560*/  ISETP.LT.AND P3, PT, R83, UR14, !P3 ;  /* 0x0000000e53007c0c */ /* 0x000fc4000df61270 */
[----:B------:R-:W-:Y:S02]  /*b570*/  LEA.HI.X.SX32 R5, R5, UR13, 0x1, P1 ;  /* 0x0000000d05057c11 */ /* 0x000fe400088f0eff */
[----:B------:R-:W-:Y:S02]  /*b580*/  LEA.HI.X.SX32 R21, R21, UR13, 0x1, P6 ;  /* 0x0000000d15157c11 */ /* 0x000fe4000b0f0eff */
[----:B------:R-:W-:Y:S01]  /*b590*/  ISETP.LT.AND P6, PT, R86, UR14, !P2 ;  /* 0x0000000e56007c0c */ /* 0x000fe2000d7c1270 */
[----:B------:R-:W-:Y:S01]  /*b5a0*/  IMAD.WIDE R72, R79, 0x2, R4 ;  /* 0x000000024f487825 */ /* 0x000fe200078e0204 */
[----:B0-----:R-:W-:-:S03]  /*b5b0*/  LEA R68, P1, R36, UR12, 0x1 ;  /* 0x0000000c24447c11 */ /* 0x001fc6000f8208ff */
[----:B------:R-:W-:Y:S01]  /*b5c0*/  IMAD.WIDE R74, R79, 0x2, R20 ;  /* 0x000000024f4a7825 */ /* 0x000fe200078e0214 */
[----:B------:R0:W-:Y:S01]  /*b5d0*/  @P4 STG.E.U16 desc[UR22][R72.64], R0 ;  /* 0x0000000048004986 */ /* 0x0001e2000c101516 */
[----:B------:R-:W-:Y:S02]  /*b5e0*/  LEA.HI.X.SX32 R69, R36, UR13, 0x1, P1 ;  /* 0x0000000d24457c11 */ /* 0x000fe400088f0eff */
[----:B------:R-:W-:Y:S01]  /*b5f0*/  ISETP.LT.AND P4, PT, R85, UR14, !P2 ;  /* 0x0000000e55007c0c */ /* 0x000fe2000d781270 */
[----:B------:R1:W-:Y:S01]  /*b600*/  @P5 STG.E.U16 desc[UR22][R74.64], R52 ;  /* 0x000000344a005986 */ /* 0x0003e2000c101516 */
[----:B------:R-:W-:Y:S01]  /*b610*/  ISETP.LT.AND P5, PT, R84, UR14, !P2 ;  /* 0x0000000e54007c0c */ /* 0x000fe2000d7a1270 */
[----:B------:R-:W-:Y:S01]  /*b620*/  IMAD.WIDE R78, R79, 0x2, R68 ;  /* 0x000000024f4e7825 */ /* 0x000fe200078e0244 */
[----:B------:R-:W-:Y:S02]  /*b630*/  F2FP.F16.F32.PACK_AB R36, R7, R6 ;  /* 0x000000060724723e */ /* 0x000fe400000000ff */
[----:B------:R-:W-:Y:S01]  /*b640*/  ISETP.GE.AND P1, PT, R80, UR15, PT ;  /* 0x0000000f50007c0c */ /* 0x000fe2000bf26270 */
[----:B------:R-:W-:Y:S01]  /*b650*/  VIADD R76, R87, 0x4 ;  /* 0x00000004574c7836 */ /* 0x000fe20000000000 */
[----:B------:R2:W-:Y:S01]  /*b660*/  @P3 STG.E.U16 desc[UR22][R78.64], R81 ;  /* 0x000000514e003986 */ /* 0x0005e2000c101516 */
[----:B------:R-:W-:Y:S01]  /*b670*/  ISETP.LT.AND P3, PT, R83, UR14, !P2 ;  /* 0x0000000e53007c0c */ /* 0x000fe2000d761270 */
[----:B0-----:R-:W-:-:S02]  /*b680*/  IMAD.WIDE R72, R77, 0x2, R4 ;  /* 0x000000024d487825 */ /* 0x001fc400078e0204 */
[----:B------:R0:W-:Y:S01]  /*b690*/  @P6 STG.E.U16 desc[UR22][R70.64], R82 ;  /* 0x0000005246006986 */ /* 0x0001e2000c101516 */
[----:B-1----:R-:W-:Y:S01]  /*b6a0*/  F2FP.F16.F32.PACK_AB R75, R53, R37 ;  /* 0x00000025354b723e */ /* 0x002fe200000000ff */
[C---:B------:R-:W-:Y:S01]  /*b6b0*/  VIADD R37, R77.reuse, UR4 ;  /* 0x000000044d257c36 */ /* 0x040fe20008000000 */
[----:B------:R-:W-:Y:S01]  /*b6c0*/  ISETP.LT.AND P6, PT, R86, UR14, !P0 ;  /* 0x0000000e56007c0c */ /* 0x000fe2000c7c1270 */
[----:B------:R-:W-:Y:S01]  /*b6d0*/  IMAD.WIDE R52, R77, 0x2, R20 ;  /* 0x000000024d347825 */ /* 0x000fe200078e0214 */
[----:B------:R-:W-:Y:S02]  /*b6e0*/  PRMT R74, R0, 0x7632, R74 ;  /* 0x00007632004a7816 */ /* 0x000fe4000000004a */
[----:B------:R-:W-:Y:S01]  /*b6f0*/  ISETP.GE.AND P2, PT, R76, UR15, PT ;  /* 0x0000000f4c007c0c */ /* 0x000fe2000bf46270 */
[----:B------:R-:W-:Y:S01]  /*b700*/  IMAD.WIDE R6, R37, 0x2, R2 ;  /* 0x0000000225067825 */ /* 0x000fe200078e0202 */
[----:B--2---:R-:W-:Y:S01]  /*b710*/  PRMT R78, R75, 0x7632, R78 ;  /* 0x000076324b4e7816 */ /* 0x004fe2000000004e */
[----:B------:R-:W-:Y:S01]  /*b720*/  @P4 STG.E.U16 desc[UR22][R72.64], R74 ;  /* 0x0000004a48004986 */ /* 0x000fe2000c101516 */
[----:B------:R-:W-:Y:S01]  /*b730*/  ISETP.LT.AND P4, PT, R85, UR14, !P0 ;  /* 0x0000000e55007c0c */ /* 0x000fe2000c781270 */
[----:B0-----:R-:W-:Y:S01]  /*b740*/  IMAD.WIDE R70, R77, 0x2, R68 ;  /* 0x000000024d467825 */ /* 0x001fe200078e0244 */
[----:B------:R-:W-:-:S03]  /*b750*/  PRMT R77, R75, 0x7610, R77 ;  /* 0x000076104b4d7816 */ /* 0x000fc6000000004d */
[----:B------:R-:W-:Y:S02]  /*b760*/  VIADD R75, R37, UR4 ;  /* 0x00000004254b7c36 */ /* 0x000fe40008000000 */
[----:B------:R0:W-:Y:S01]  /*b770*/  @P5 STG.E.U16 desc[UR22][R52.64], R77 ;  /* 0x0000004d34005986 */ /* 0x0001e2000c101516 */
[----:B------:R-:W-:Y:S01]  /*b780*/  ISETP.LT.AND P5, PT, R84, UR14, !P0 ;  /* 0x0000000e54007c0c */ /* 0x000fe2000c7a1270 */
[----:B------:R-:W-:Y:S02]  /*b790*/  IMAD.WIDE R22, R75, 0x2, R2 ;  /* 0x000000024b167825 */ /* 0x000fe400078e0202 */
[----:B------:R1:W-:Y:S01]  /*b7a0*/  @P3 STG.E.U16 desc[UR22][R70.64], R78 ;  /* 0x0000004e46003986 */ /* 0x0003e2000c101516 */
[----:B------:R-:W-:Y:S01]  /*b7b0*/  ISETP.LT.AND P3, PT, R83, UR14, !P0 ;  /* 0x0000000e53007c0c */ /* 0x000fe2000c761270 */
[----:B------:R-:W-:Y:S02]  /*b7c0*/  VIADD R0, R87, 0x5 ;  /* 0x0000000557007836 */ /* 0x000fe40000000000 */
[----:B------:R2:W-:Y:S01]  /*b7d0*/  @P6 STG.E.U16 desc[UR22][R6.64], R36 ;  /* 0x0000002406006986 */ /* 0x0005e2000c101516 */
[----:B------:R-:W-:Y:S01]  /*b7e0*/  ISETP.LT.AND P6, PT, R86, UR14, !P1 ;  /* 0x0000000e56007c0c */ /* 0x000fe2000cfc1270 */
[----:B------:R-:W-:Y:S01]  /*b7f0*/  VIADD R39, R75, UR4 ;  /* 0x000000044b277c36 */ /* 0x000fe20008000000 */
[----:B------:R-:W-:Y:S01]  /*b800*/  ISETP.GE.AND P0, PT, R0, UR15, PT ;  /* 0x0000000f00007c0c */ /* 0x000fe2000bf06270 */
[----:B0-----:R-:W-:Y:S01]  /*b810*/  IMAD.WIDE R52, R37, 0x2, R4 ;  /* 0x0000000225347825 */ /* 0x001fe200078e0204 */
[----:B------:R-:W-:-:S03]  /*b820*/  F2FP.F16.F32.PACK_AB R0, R9, R8 ;  /* 0x000000080900723e */ /* 0x000fc600000000ff */
[----:B-1----:R-:W-:-:S04]  /*b830*/  IMAD.WIDE R70, R37, 0x2, R68 ;  /* 0x0000000225467825 */ /* 0x002fc800078e0244 */
[----:B--2---:R-:W-:Y:S01]  /*b840*/  IMAD.WIDE R6, R37, 0x2, R20 ;  /* 0x0000000225067825 */ /* 0x004fe200078e0214 */
[C---:B------:R-:W-:Y:S02]  /*b850*/  PRMT R36, R38.reuse, 0x7610, R36 ;  /* 0x0000761026247816 */ /* 0x040fe40000000024 */
[----:B------:R-:W-:Y:S01]  /*b860*/  PRMT R37, R38, 0x7632, R37 ;  /* 0x0000763226257816 */ /* 0x000fe20000000025 */
[----:B------:R-:W-:Y:S01]  /*b870*/  IMAD.WIDE R8, R75, 0x2, R20 ;  /* 0x000000024b087825 */ /* 0x000fe200078e0214 */
[----:B------:R-:W-:Y:S01]  /*b880*/  PRMT R72, R36, 0x7632, R72 ;  /* 0x0000763224487816 */ /* 0x000fe20000000048 */
[----:B------:R0:W-:Y:S01]  /*b890*/  @P4 STG.E.U16 desc[UR22][R52.64], R36 ;  /* 0x0000002434004986 */ /* 0x0001e2000c101516 */
[----:B------:R-:W-:Y:S01]  /*b8a0*/  ISETP.LT.AND P4, PT, R85, UR14, !P1 ;  /* 0x0000000e55007c0c */ /* 0x000fe2000cf81270 */
[----:B------:R-:W-:Y:S02]  /*b8b0*/  VIADD R38, R87, 0x6 ;  /* 0x0000000657267836 */ /* 0x000fe40000000000 */
[----:B------:R1:W-:Y:S01]  /*b8c0*/  @P5 STG.E.U16 desc[UR22][R6.64], R37 ;  /* 0x0000002506005986 */ /* 0x0003e2000c101516 */
[----:B------:R-:W-:-:S03]  /*b8d0*/  ISETP.LT.AND P5, PT, R84, UR14, !P1 ;  /* 0x0000000e54007c0c */ /* 0x000fc6000cfa1270 */
[----:B------:R2:W-:Y:S01]  /*b8e0*/  @P3 STG.E.U16 desc[UR22][R70.64], R54 ;  /* 0x0000003646003986 */ /* 0x0005e2000c101516 */
[----:B------:R-:W-:Y:S02]  /*b8f0*/  ISETP.LT.AND P3, PT, R83, UR14, !P1 ;  /* 0x0000000e53007c0c */ /* 0x000fe4000cf61270 */
[----:B------:R-:W-:Y:S01]  /*b900*/  ISETP.GE.AND P1, PT, R38, UR15, PT ;  /* 0x0000000f26007c0c */ /* 0x000fe2000bf26270 */
[----:B------:R3:W-:Y:S01]  /*b910*/  @P6 STG.E.U16 desc[UR22][R22.64], R72 ;  /* 0x0000004816006986 */ /* 0x0007e2000c101516 */
[----:B------:R-:W-:Y:S01]  /*b920*/  ISETP.LT.AND P6, PT, R86, UR14, !P2 ;  /* 0x0000000e56007c0c */ /* 0x000fe2000d7c1270 */
[----:B0-----:R-:W-:Y:S01]  /*b930*/  VIADD R53, R39, UR4 ;  /* 0x0000000427357c36 */ /* 0x001fe20008000000 */
[----:B------:R-:W-:Y:S01]  /*b940*/  PRMT R52, R54, 0x7632, R52 ;  /* 0x0000763236347816 */ /* 0x000fe20000000034 */
[----:B-1----:R-:W-:Y:S01]  /*b950*/  IMAD.WIDE R6, R75, 0x2, R4 ;  /* 0x000000024b067825 */ /* 0x002fe200078e0204 */
[----:B--2---:R-:W-:-:S03]  /*b960*/  PRMT R54, R55, 0x7632, R54 ;  /* 0x0000763237367816 */ /* 0x004fc60000000036 */
[----:B------:R-:W-:Y:S01]  /*b970*/  IMAD.WIDE R36, R39, 0x2, R2 ;  /* 0x0000000227247825 */ /* 0x000fe200078e0202 */
[----:B------:R0:W-:Y:S01]  /*b980*/  @P4 STG.E.U16 desc[UR22][R6.64], R52 ;  /* 0x0000003406004986 */ /* 0x0001e2000c101516 */
[----:B------:R-:W-:Y:S02]  /*b990*/  ISETP.LT.AND P4, PT, R85, UR14, !P2 ;  /* 0x0000000e55007c0c */ /* 0x000fe4000d781270 */
[----:B---3--:R-:W-:Y:S01]  /*b9a0*/  IMAD.WIDE R22, R75, 0x2, R68 ;  /* 0x000000024b167825 */ /* 0x008fe200078e0244 */
[----:B------:R1:W-:Y:S01]  /*b9b0*/  @P5 STG.E.U16 desc[UR22][R8.64], R55 ;  /* 0x0000003708005986 */ /* 0x0003e2000c101516 */
[----:B------:R-:W-:Y:S02]  /*b9c0*/  ISETP.LT.AND P5, PT, R84, UR14, !P2 ;  /* 0x0000000e54007c0c */ /* 0x000fe4000d7a1270 */
[----:B------:R-:W-:Y:S01]  /*b9d0*/  IMAD.WIDE R24, R53, 0x2, R2 ;  /* 0x0000000235187825 */ /* 0x000fe200078e0202 */
[----:B------:R2:W-:Y:S01]  /*b9e0*/  @P3 STG.E.U16 desc[UR22][R22.64], R54 ;  /* 0x0000003616003986 */ /* 0x0005e2000c101516 */
[----:B------:R-:W-:-:S02]  /*b9f0*/  ISETP.LT.AND P3, PT, R83, UR14, !P2 ;  /* 0x0000000e53007c0c */ /* 0x000fc4000d761270 */
[----:B------:R-:W-:Y:S01]  /*ba00*/  VIADD R38, R87, 0x7 ;  /* 0x0000000757267836 */ /* 0x000fe20000000000 */
[----:B------:R3:W-:Y:S01]  /*ba10*/  @P6 STG.E.U16 desc[UR22][R36.64], R0 ;  /* 0x0000000024006986 */ /* 0x0007e2000c101516 */
[----:B------:R-:W-:Y:S01]  /*ba20*/  ISETP.LT.AND P6, PT, R86, UR14, !P0 ;  /* 0x0000000e56007c0c */ /* 0x000fe2000c7c1270 */
[C---:B0-----:R-:W-:Y:S01]  /*ba30*/  IMAD.WIDE R6, R39.reuse, 0x2, R4 ;  /* 0x0000000227067825 */ /* 0x041fe200078e0204 */
[----:B------:R-:W-:Y:S02]  /*ba40*/  PRMT R52, R0, 0x7632, R52 ;  /* 0x0000763200347816 */ /* 0x000fe40000000034 */
[----:B------:R-:W-:Y:S01]  /*ba50*/  ISETP.GE.AND P2, PT, R38, UR15, PT ;  /* 0x0000000f26007c0c */ /* 0x000fe2000bf46270 */
[----:B-1----:R-:W-:Y:S01]  /*ba60*/  IMAD.WIDE R8, R39, 0x2, R20 ;  /* 0x0000000227087825 */ /* 0x002fe200078e0214 */
[----:B------:R0:W-:Y:S01]  /*ba70*/  @P4 STG.E.U16 desc[UR22][R6.64], R40 ;  /* 0x0000002806004986 */ /* 0x0001e2000c101516 */
[----:B------:R-:W-:Y:S02]  /*ba80*/  ISETP.LT.AND P4, PT, R85, UR14, !P0 ;  /* 0x0000000e55007c0c */ /* 0x000fe4000c781270 */
[----:B--2---:R-:W-:Y:S01]  /*ba90*/  IMAD.WIDE R22, R39, 0x2, R68 ;  /* 0x0000000227167825 */ /* 0x004fe200078e0244 */
[----:B------:R-:W-:-:S02]  /*baa0*/  PRMT R39, R40, 0x7632, R39 ;  /* 0x0000763228277816 */ /* 0x000fc40000000027 */
[----:B------:R-:W-:Y:S01]  /*bab0*/  PRMT R38, R56, 0x7632, R38 ;  /* 0x0000763238267816 */ /* 0x000fe20000000026 */
[----:B---3--:R-:W-:Y:S01]  /*bac0*/  VIADD R37, R53, UR4 ;  /* 0x0000000435257c36 */ /* 0x008fe20008000000 */
[----:B------:R-:W-:Y:S01]  /*bad0*/  F2FP.F16.F32.PACK_AB R0, R11, R10 ;  /* 0x0000000a0b00723e */ /* 0x000fe200000000ff */
[----:B------:R1:W-:Y:S01]  /*bae0*/  @P5 STG.E.U16 desc[UR22][R8.64], R39 ;  /* 0x0000002708005986 */ /* 0x0003e2000c101516 */
[----:B------:R-:W-:Y:S01]  /*baf0*/  ISETP.LT.AND P5, PT, R84, UR14, !P0 ;  /* 0x0000000e54007c0c */ /* 0x000fe2000c7a1270 */
[----:B------:R-:W-:Y:S02]  /*bb00*/  IMAD.WIDE R10, R53, 0x2, R68 ;  /* 0x00000002350a7825 */ /* 0x000fe400078e0244 */
[----:B------:R2:W-:Y:S01]  /*bb10*/  @P3 STG.E.U16 desc[UR22][R22.64], R56 ;  /* 0x0000003816003986 */ /* 0x0005e2000c101516 */
[----:B------:R-:W-:Y:S01]  /*bb20*/  ISETP.LT.AND P3, PT, R83, UR14, !P0 ;  /* 0x0000000e53007c0c */ /* 0x000fe2000c761270 */
[----:B0-----:R-:W-:Y:S02]  /*bb30*/  IMAD.WIDE R6, R53, 0x2, R4 ;  /* 0x0000000235067825 */ /* 0x001fe400078e0204 */
[----:B------:R0:W-:Y:S01]  /*bb40*/  @P6 STG.E.U16 desc[UR22][R24.64], R52 ;  /* 0x0000003418006986 */ /* 0x0001e2000c101516 */
[----:B------:R-:W-:Y:S01]  /*bb50*/  ISETP.LT.AND P6, PT, R86, UR14, !P1 ;  /* 0x0000000e56007c0c */ /* 0x000fe2000cfc1270 */
[----:B------:R-:W-:-:S02]  /*bb60*/  VIADD R36, R87, 0x8 ;  /* 0x0000000857247836 */ /* 0x000fc40000000000 */
[----:B-1----:R-:W-:Y:S01]  /*bb70*/  IMAD.WIDE R8, R53, 0x2, R20 ;  /* 0x0000000235087825 */ /* 0x002fe200078e0214 */
[----:B------:R-:W-:Y:S01]  /*bb80*/  PRMT R39, R41, 0x7632, R39 ;  /* 0x0000763229277816 */ /* 0x000fe20000000027 */
[----:B------:R1:W-:Y:S01]  /*bb90*/  @P4 STG.E.U16 desc[UR22][R6.64], R38 ;  /* 0x0000002606004986 */ /* 0x0003e2000c101516 */
[----:B------:R-:W-:Y:S01]  /*bba0*/  ISETP.LT.AND P4, PT, R85, UR14, !P1 ;  /* 0x0000000e55007c0c */ /* 0x000fe2000cf81270 */
[C---:B--2---:R-:W-:Y:S01]  /*bbb0*/  IMAD.WIDE R22, R37.reuse, 0x2, R2 ;  /* 0x0000000225167825 */ /* 0x044fe200078e0202 */
[----:B------:R-:W-:Y:S01]  /*bbc0*/  ISETP.GE.AND P0, PT, R36, UR15, PT ;  /* 0x0000000f24007c0c */ /* 0x000fe2000bf06270 */
[----:B------:R2:W-:Y:S01]  /*bbd0*/  @P5 STG.E.U16 desc[UR22][R8.64], R41 ;  /* 0x0000002908005986 */ /* 0x0005e2000c101516 */
[----:B------:R-:W-:Y:S01]  /*bbe0*/  ISETP.LT.AND P5, PT, R84, UR14, !P1 ;  /* 0x0000000e54007c0c */ /* 0x000fe2000cfa1270 */
[----:B0-----:R-:W-:Y:S01]  /*bbf0*/  VIADD R25, R37, UR4 ;  /* 0x0000000425197c36 */ /* 0x001fe20008000000 */
[----:B------:R-:W-:Y:S01]  /*bc00*/  PRMT R36, R26, 0x7632, R36 ;  /* 0x000076321a247816 */ /* 0x000fe20000000024 */
[----:B------:R0:W-:Y:S01]  /*bc10*/  @P3 STG.E.U16 desc[UR22][R10.64], R39 ;  /* 0x000000270a003986 */ /* 0x0001e2000c101516 */
[----:B------:R-:W-:Y:S01]  /*bc20*/  ISETP.LT.AND P3, PT, R83, UR14, !P1 ;  /* 0x0000000e53007c0c */ /* 0x000fe2000cf61270 */
[----:B------:R-:W-:-:S02]  /*bc30*/  VIADD R27, R25, UR4 ;  /* 0x00000004191b7c36 */ /* 0x000fc40008000000 */
[----:B------:R3:W-:Y:S01]  /*bc40*/  @P6 STG.E.U16 desc[UR22][R22.64], R0 ;  /* 0x0000000016006986 */ /* 0x0007e2000c101516 */
[----:B------:R-:W-:Y:S01]  /*bc50*/  ISETP.LT.AND P6, PT, R86, UR14, !P2 ;  /* 0x0000000e56007c0c */ /* 0x000fe2000d7c1270 */
[----:B-1----:R-:W-:-:S04]  /*bc60*/  IMAD.WIDE R6, R37, 0x2, R4 ;  /* 0x0000000225067825 */ /* 0x002fc800078e0204 */
[----:B--2---:R-:W-:Y:S01]  /*bc70*/  IMAD.WIDE R8, R37, 0x2, R20 ;  /* 0x0000000225087825 */ /* 0x004fe200078e0214 */
[----:B------:R1:W-:Y:S01]  /*bc80*/  @P4 STG.E.U16 desc[UR22][R6.64], R26 ;  /* 0x0000001a06004986 */ /* 0x0003e2000c101516 */
[----:B------:R-:W-:Y:S02]  /*bc90*/  ISETP.LT.AND P4, PT, R85, UR14, !P2 ;  /* 0x0000000e55007c0c */ /* 0x000fe4000d781270 */
[----:B0-----:R-:W-:Y:S01]  /*bca0*/  IMAD.WIDE R10, R37, 0x2, R68 ;  /* 0x00000002250a7825 */ /* 0x001fe200078e0244 */
[----:B------:R-:W-:Y:S01]  /*bcb0*/  PRMT R37, R0, 0x7632, R37 ;  /* 0x0000763200257816 */ /* 0x000fe20000000025 */
[----:B------:R0:W-:Y:S01]  /*bcc0*/  @P5 STG.E.U16 desc[UR22][R8.64], R36 ;  /* 0x0000002408005986 */ /* 0x0001e2000c101516 */
[----:B------:R-:W-:Y:S01]  /*bcd0*/  ISETP.LT.AND P5, PT, R84, UR14, !P2 ;  /* 0x0000000e54007c0c */ /* 0x000fe2000d7a1270 */
[----:B---3--:R-:W-:Y:S01]  /*bce0*/  IMAD.WIDE R22, R25, 0x2, R2 ;  /* 0x0000000219167825 */ /* 0x008fe200078e0202 */
[----:B------:R-:W-:Y:S01]  /*bcf0*/  F2FP.F16.F32.PACK_AB R0, R13, R12 ;  /* 0x0000000c0d00723e */ /* 0x000fe200000000ff */
[----:B------:R2:W-:Y:S01]  /*bd00*/  @P3 STG.E.U16 desc[UR22][R10.64], R58 ;  /* 0x0000003a0a003986 */ /* 0x0005e2000c101516 */
[----:B------:R-:W-:Y:S01]  /*bd10*/  ISETP.LT.AND P3, PT, R83, UR14, !P2 ;  /* 0x0000000e53007c0c */ /* 0x000fe2000d761270 */
[----:B------:R-:W-:-:S02]  /*bd20*/  VIADD R24, R87, 0x9 ;  /* 0x0000000957187836 */ /* 0x000fc40000000000 */
[----:B------:R3:W-:Y:S01]  /*bd30*/  @P6 STG.E.U16 desc[UR22][R22.64], R37 ;  /* 0x0000002516006986 */ /* 0x0007e2000c101516 */
[----:B------:R-:W-:Y:S01]  /*bd40*/  ISETP.LT.AND P6, PT, R86, UR14, !P0 ;  /* 0x0000000e56007c0c */ /* 0x000fe2000c7c1270 */
[----:B-1----:R-:W-:Y:S01]  /*bd50*/  IMAD.WIDE R6, R25, 0x2, R4 ;  /* 0x0000000219067825 */ /* 0x002fe200078e0204 */
[----:B------:R-:W-:-:S03]  /*bd60*/  ISETP.GE.AND P1, PT, R24, UR15, PT ;  /* 0x0000000f18007c0c */ /* 0x000fc6000bf26270 */
[----:B0-----:R-:W-:-:S04]  /*bd70*/  IMAD.WIDE R8, R25, 0x2, R20 ;  /* 0x0000000219087825 */ /* 0x001fc800078e0214 */
[----:B--2---:R-:W-:Y:S01]  /*bd80*/  IMAD.WIDE R10, R25, 0x2, R68 ;  /* 0x00000002190a7825 */ /* 0x004fe200078e0244 */
[----:B------:R-:W-:Y:S02]  /*bd90*/  PRMT R25, R43, 0x7632, R25 ;  /* 0x000076322b197816 */ /* 0x000fe40000000019 */
[----:B---3--:R-:W-:Y:S01]  /*bda0*/  PRMT R23, R58, 0x7632, R23 ;  /* 0x000076323a177816 */ /* 0x008fe20000000017 */
[----:B------:R-:W-:-:S04]  /*bdb0*/  IMAD.WIDE R12, R27, 0x2, R2 ;  /* 0x000000021b0c7825 */ /* 0x000fc800078e0202 */
[----:B------:R0:W-:Y:S01]  /*bdc0*/  @P4 STG.E.U16 desc[UR22][R6.64], R23 ;  /* 0x0000001706004986 */ /* 0x0001e2000c101516 */
[----:B------:R-:W-:Y:S01]  /*bdd0*/  ISETP.LT.AND P4, PT, R85, UR14, !P0 ;  /* 0x0000000e55007c0c */ /* 0x000fe2000c781270 */
[C---:B------:R-:W-:Y:S02]  /*bde0*/  VIADD R24, R87.reuse, 0xa ;  /* 0x0000000a57187836 */ /* 0x040fe40000000000 */
[----:B------:R1:W-:Y:S01]  /*bdf0*/  @P5 STG.E.U16 desc[UR22][R8.64], R43 ;  /* 0x0000002b08005986 */ /* 0x0003e2000c101516 */
[----:B------:R-:W-:Y:S01]  /*be00*/  ISETP.LT.AND P5, PT, R84, UR14, !P0 ;  /* 0x0000000e54007c0c */ /* 0x000fe2000c7a1270 */
[----:B------:R-:W-:Y:S01]  /*be10*/  VIADD R22, R87, 0xb ;  /* 0x0000000b57167836 */ /* 0x000fe20000000000 */
[----:B------:R-:W-:Y:S01]  /*be20*/  ISETP.GE.AND P2, PT, R24, UR15, PT ;  /* 0x0000000f18007c0c */ /* 0x000fe2000bf46270 */
[----:B------:R2:W-:Y:S01]  /*be30*/  @P3 STG.E.U16 desc[UR22][R10.64], R25 ;  /* 0x000000190a003986 */ /* 0x0005e2000c101516 */
[----:B------:R-:W-:Y:S02]  /*be40*/  ISETP.LT.AND P3, PT, R83, UR14, !P0 ;  /* 0x0000000e53007c0c */ /* 0x000fe4000c761270 */
[----:B------:R-:W-:Y:S01]  /*be50*/  PRMT R24, R28, 0x7632, R24 ;  /* 0x000076321c187816 */ /* 0x000fe20000000018 */
[----:B------:R3:W-:Y:S01]  /*be60*/  @P6 STG.E.U16 desc[UR22][R12.64], R0 ;  /* 0x000000000c006986 */ /* 0x0007e2000c101516 */
[----:B------:R-:W-:Y:S01]  /*be70*/  ISETP.LT.AND P6, PT, R86, UR14, !P1 ;  /* 0x0000000e56007c0c */ /* 0x000fe2000cfc1270 */
[----:B0-----:R-:W-:Y:S01]  /*be80*/  IMAD.WIDE R6, R27, 0x2, R4 ;  /* 0x000000021b067825 */ /* 0x001fe200078e0204 */
[----:B------:R-:W-:-:S02]  /*be90*/  ISETP.GE.AND P0, PT, R22, UR15, PT ;  /* 0x0000000f16007c0c */ /* 0x000fc4000bf06270 */
[----:B------:R-:W-:Y:S01]  /*bea0*/  PRMT R22, R29, 0x7632, R22 ;  /* 0x000076321d167816 */ /* 0x000fe20000000016 */
[C---:B------:R-:W-:Y:S01]  /*beb0*/  VIADD R23, R27.reuse, UR4 ;  /* 0x000000041b177c36 */ /* 0x040fe20008000000 */
[----:B------:R0:W-:Y:S01]  /*bec0*/  @P4 STG.E.U16 desc[UR22][R6.64], R28 ;  /* 0x0000001c06004986 */ /* 0x0001e2000c101516 */
[----:B-1----:R-:W-:Y:S01]  /*bed0*/  IMAD.WIDE R8, R27, 0x2, R20 ;  /* 0x000000021b087825 */ /* 0x002fe200078e0214 */
[----:B--2---:R-:W-:Y:S02]  /*bee0*/  PRMT R25, R0, 0x7632, R25 ;  /* 0x0000763200197816 */ /* 0x004fe40000000019 */
[----:B------:R-:W-:Y:S01]  /*bef0*/  ISETP.LT.AND P4, PT, R85, UR14, !P1 ;  /* 0x0000000e55007c0c */ /* 0x000fe2000cf81270 */
[----:B------:R-:W-:Y:S01]  /*bf00*/  IMAD.WIDE R10, R27, 0x2, R68 ;  /* 0x000000021b0a7825 */ /* 0x000fe200078e0244 */
[----:B------:R1:W-:Y:S01]  /*bf10*/  @P5 STG.E.U16 desc[UR22][R8.64], R24 ;  /* 0x0000001808005986 */ /* 0x0003e2000c101516 */
[----:B------:R-:W-:Y:S02]  /*bf20*/  ISETP.LT.AND P5, PT, R84, UR14, !P1 ;  /* 0x0000000e54007c0c */ /* 0x000fe4000cfa1270 */
[----:B---3--:R-:W-:Y:S01]  /*bf30*/  IMAD.WIDE R12, R23, 0x2, R2 ;  /* 0x00000002170c7825 */ /* 0x008fe200078e0202 */
[----:B------:R2:W-:Y:S01]  /*bf40*/  @P3 STG.E.U16 desc[UR22][R10.64], R29 ;  /* 0x0000001d0a003986 */ /* 0x0005e2000c101516 */
[----:B------:R-:W-:-:S02]  /*bf50*/  ISETP.LT.AND P1, PT, R83, UR14, !P1 ;  /* 0x0000000e53007c0c */ /* 0x000fc4000cf21270 */
[C---:B0-----:R-:W-:Y:S01]  /*bf60*/  IMAD.WIDE R6, R23.reuse, 0x2, R4 ;  /* 0x0000000217067825 */ /* 0x041fe200078e0204 */
[----:B------:R0:W-:Y:S01]  /*bf70*/  @P6 STG.E.U16 desc[UR22][R12.64], R25 ;  /* 0x000000190c006986 */ /* 0x0001e2000c101516 */
[----:B------:R-:W-:Y:S02]  /*bf80*/  ISETP.LT.AND P6, PT, R86, UR14, !P2 ;  /* 0x0000000e56007c0c */ /* 0x000fe4000d7c1270 */
[----:B------:R-:W-:Y:S01]  /*bf90*/  VIADD R15, R23, UR4 ;  /* 0x00000004170f7c36 */ /* 0x000fe20008000000 */
[----:B-1----:R-:W-:Y:S01]  /*bfa0*/  PRMT R24, R45, 0x7632, R24 ;  /* 0x000076322d187816 */ /* 0x002fe20000000018 */
[----:B------:R-:W-:Y:S01]  /*bfb0*/  IMAD.WIDE R8, R23, 0x2, R20 ;  /* 0x0000000217087825 */ /* 0x000fe200078e0214 */
[----:B------:R1:W-:Y:S01]  /*bfc0*/  @P4 STG.E.U16 desc[UR22][R6.64], R22 ;  /* 0x0000001606004986 */ /* 0x0003e2000c101516 */
[----:B------:R-:W-:Y:S02]  /*bfd0*/  ISETP.LT.AND P4, PT, R85, UR14, !P2 ;  /* 0x0000000e55007c0c */ /* 0x000fe4000d781270 */
[----:B--2---:R-:W-:Y:S01]  /*bfe0*/  IMAD.WIDE R10, R23, 0x2, R68 ;  /* 0x00000002170a7825 */ /* 0x004fe200078e0244 */
[----:B------:R2:W-:Y:S01]  /*bff0*/  @P5 STG.E.U16 desc[UR22][R8.64], R45 ;  /* 0x0000002d08005986 */ /* 0x0005e2000c101516 */
[----:B------:R-:W-:-:S02]  /*c000*/  ISETP.LT.AND P5, PT, R84, UR14, !P2 ;  /* 0x0000000e54007c0c */ /* 0x000fc4000d7a1270 */
[----:B0-----:R-:W-:Y:S01]  /*c010*/  IMAD.WIDE R12, R15, 0x2, R2 ;  /* 0x000000020f0c7825 */ /* 0x001fe200078e0202 */
[----:B------:R-:W-:Y:S01]  /*c020*/  ISETP.LT.AND P2, PT, R83, UR14, !P2 ;  /* 0x0000000e53007c0c */ /* 0x000fe2000d741270 */
[----:B------:R0:W-:Y:S02]  /*c030*/  @P1 STG.E.U16 desc[UR22][R10.64], R24 ;  /* 0x000000180a001986 */ /* 0x0001e4000c101516 */
[C---:B------:R-:W-:Y:S01]  /*c040*/  VIADD R23, R15.reuse, UR4 ;  /* 0x000000040f177c36 */ /* 0x040fe20008000000 */
[----:B-1----:R-:W-:Y:S01]  /*c050*/  PRMT R22, R30, 0x7632, R22 ;  /* 0x000076321e167816 */ /* 0x002fe20000000016 */
[----:B------:R1:W-:Y:S01]  /*c060*/  @P6 STG.E.U16 desc[UR22][R12.64], R14 ;  /* 0x0000000e0c006986 */ /* 0x0003e2000c101516 */
[----:B------:R-:W-:Y:S01]  /*c070*/  ISETP.LT.AND P6, PT, R86, UR14, !P0 ;  /* 0x0000000e56007c0c */ /* 0x000fe2000c7c1270 */
[----:B------:R-:W-:-:S04]  /*c080*/  IMAD.WIDE R6, R15, 0x2, R4 ;  /* 0x000000020f067825 */ /* 0x000fc800078e0204 */
[----:B--2---:R-:W-:Y:S01]  /*c090*/  IMAD.WIDE R8, R15, 0x2, R20 ;  /* 0x000000020f087825 */ /* 0x004fe200078e0214 */
[----:B------:R2:W-:Y:S01]  /*c0a0*/  @P4 STG.E.U16 desc[UR22][R6.64], R30 ;  /* 0x0000001e06004986 */ /* 0x0005e2000c101516 */
[----:B------:R-:W-:Y:S02]  /*c0b0*/  ISETP.LT.AND P4, PT, R85, UR14, !P0 ;  /* 0x0000000e55007c0c */ /* 0x000fe4000c781270 */
[----:B------:R-:W-:Y:S01]  /*c0c0*/  VIADD R0, R87, 0xc ;  /* 0x0000000c57007836 */ /* 0x000fe20000000000 */
[----:B------:R3:W-:Y:S01]  /*c0d0*/  @P5 STG.E.U16 desc[UR22][R8.64], R22 ;  /* 0x0000001608005986 */ /* 0x0007e2000c101516 */
[----:B0-----:R-:W-:Y:S01]  /*c0e0*/  IMAD.WIDE R10, R15, 0x2, R68 ;  /* 0x000000020f0a7825 */ /* 0x001fe200078e0244 */
[----:B-1----:R-:W-:Y:S02]  /*c0f0*/  PRMT R14, R14, 0x7632, R14 ;  /* 0x000076320e0e7816 */ /* 0x002fe4000000000e */
[----:B------:R-:W-:Y:S01]  /*c100*/  ISETP.GE.AND P3, PT, R0, UR15, PT ;  /* 0x0000000f00007c0c */ /* 0x000fe2000bf66270 */
[----:B------:R-:W-:Y:S01]  /*c110*/  IMAD.WIDE R12, R23, 0x2, R2 ;  /* 0x00000002170c7825 */ /* 0x000fe200078e0202 */
[----:B------:R0:W-:Y:S01]  /*c120*/  @P2 STG.E.U16 desc[UR22][R10.64], R31 ;  /* 0x0000001f0a002986 */ /* 0x0001e2000c101516 */
[----:B------:R-:W-:-:S02]  /*c130*/  ISETP.LT.AND P5, PT, R84, UR14, !P0 ;  /* 0x0000000e54007c0c */ /* 0x000fc4000c7a1270 */
[----:B------:R-:W-:Y:S01]  /*c140*/  ISETP.LT.AND P2, PT, R83, UR14, !P0 ;  /* 0x0000000e53007c0c */ /* 0x000fe2000c741270 */
[----:B------:R1:W-:Y:S01]  /*c150*/  @P6 STG.E.U16 desc[UR22][R12.64], R14 ;  /* 0x0000000e0c006986 */ /* 0x0003e2000c101516 */
[----:B------:R-:W-:Y:S01]  /*c160*/  ISETP.LT.AND P6, PT, R86, UR14, !P3 ;  /* 0x0000000e56007c0c */ /* 0x000fe2000dfc1270 */
[----:B--2---:R-:W-:Y:S01]  /*c170*/  IMAD.WIDE R6, R23, 0x2, R4 ;  /* 0x0000000217067825 */ /* 0x004fe200078e0204 */
[----:B---3--:R-:W-:-:S03]  /*c180*/  PRMT R22, R47, 0x7632, R22 ;  /* 0x000076322f167816 */ /* 0x008fc60000000016 */
[C---:B------:R-:W-:Y:S01]  /*c190*/  VIADD R15, R23.reuse, UR4 ;  /* 0x00000004170f7c36 */ /* 0x040fe20008000000 */
[----:B------:R2:W-:Y:S01]  /*c1a0*/  @P4 STG.E.U16 desc[UR22][R6.64], R17 ;  /* 0x0000001106004986 */ /* 0x0005e2000c101516 */
[----:B------:R-:W-:-:S04]  /*c1b0*/  IMAD.WIDE R8, R23, 0x2, R20 ;  /* 0x0000000217087825 */ /* 0x000fc800078e0214 */
[----:B------:R-:W-:Y:S01]  /*c1c0*/  VIADD R0, R87, 0xd ;  /* 0x0000000d57007836 */ /* 0x000fe20000000000 */
[----:B------:R-:W-:Y:S01]  /*c1d0*/  @P5 STG.E.U16 desc[UR22][R8.64], R47 ;  /* 0x0000002f08005986 */ /* 0x000fe2000c101516 */
[----:B0-----:R-:W-:Y:S01]  /*c1e0*/  IMAD.WIDE R10, R23, 0x2, R68 ;  /* 0x00000002170a7825 */ /* 0x001fe200078e0244 */
[----:B------:R-:W-:Y:S02]  /*c1f0*/  ISETP.LT.AND P5, PT, R84, UR14, !P3 ;  /* 0x0000000e54007c0c */ /* 0x000fe4000dfa1270 */
[----:B------:R-:W-:Y:S01]  /*c200*/  ISETP.GE.AND P1, PT, R0, UR15, PT ;  /* 0x0000000f00007c0c */ /* 0x000fe2000bf26270 */
[----:B-1----:R-:W-:Y:S01]  /*c210*/  IMAD.WIDE R12, R15, 0x2, R2 ;  /* 0x000000020f0c7825 */ /* 0x002fe200078e0202 */
[----:B------:R0:W-:Y:S01]  /*c220*/  @P2 STG.E.U16 desc[UR22][R10.64], R22 ;  /* 0x000000160a002986 */ /* 0x0001e2000c101516 */
[----:B------:R-:W-:Y:S02]  /*c230*/  ISETP.LT.AND P2, PT, R85, UR14, !P3 ;  /* 0x0000000e55007c0c */ /* 0x000fe4000df41270 */
[----:B------:R-:W-:Y:S01]  /*c240*/  ISETP.LT.AND P3, PT, R83, UR14, !P3 ;  /* 0x0000000e53007c0c */ /* 0x000fe2000df61270 */
[----:B------:R1:W-:Y:S01]  /*c250*/  @P6 STG.E.U16 desc[UR22][R12.64], R16 ;  /* 0x000000100c006986 */ /* 0x0003e2000c101516 */
[----:B------:R-:W-:Y:S01]  /*c260*/  ISETP.LT.AND P6, PT, R86, UR14, !P1 ;  /* 0x0000000e56007c0c */ /* 0x000fe2000cfc1270 */
[----:B--2---:R-:W-:Y:S01]  /*c270*/  VIADD R17, R15, UR4 ;  /* 0x000000040f117c36 */ /* 0x004fe20008000000 */
[----:B------:R-:W-:Y:S01]  /*c280*/  ISETP.LT.AND P4, PT, R85, UR14, !P1 ;  /* 0x0000000e55007c0c */ /* 0x000fe2000cf81270 */
[----:B------:R-:W-:Y:S01]  /*c290*/  IMAD.WIDE R6, R15, 0x2, R4 ;  /* 0x000000020f067825 */ /* 0x000fe200078e0204 */
[----:B0-----:R-:W-:-:S03]  /*c2a0*/  PRMT R22, R32, 0x7632, R22 ;  /* 0x0000763220167816 */ /* 0x001fc60000000016 */
[----:B------:R-:W-:Y:S02]  /*c2b0*/  IMAD.WIDE R8, R15, 0x2, R20 ;  /* 0x000000020f087825 */ /* 0x000fe400078e0214 */
[----:B------:R0:W-:Y:S01]  /*c2c0*/  @P2 STG.E.U16 desc[UR22][R6.64], R32 ;  /* 0x0000002006002986 */ /* 0x0001e2000c101516 */
[----:B-1----:R-:W-:Y:S01]  /*c2d0*/  PRMT R16, R16, 0x7632, R16 ;  /* 0x0000763210107816 */ /* 0x002fe20000000010 */
[----:B------:R-:W-:Y:S02]  /*c2e0*/  VIADD R0, R87, 0xe ;  /* 0x0000000e57007836 */ /* 0x000fe40000000000 */
[----:B------:R1:W-:Y:S01]  /*c2f0*/  @P5 STG.E.U16 desc[UR22][R8.64], R22 ;  /* 0x0000001608005986 */ /* 0x0003e2000c101516 */
[----:B------:R-:W-:Y:S02]  /*c300*/  IMAD.WIDE R10, R15, 0x2, R68 ;  /* 0x000000020f0a7825 */ /* 0x000fe400078e0244 */
[----:B------:R-:W-:Y:S02]  /*c310*/  ISETP.GE.AND P0, PT, R0, UR15, PT ;  /* 0x0000000f00007c0c */ /* 0x000fe4000bf06270 */
[----:B------:R-:W-:Y:S01]  /*c320*/  IMAD.WIDE R12, R17, 0x2, R2 ;  /* 0x00000002110c7825 */ /* 0x000fe200078e0202 */
[----:B------:R-:W-:Y:S01]  /*c330*/  @P3 STG.E.U16 desc[UR22][R10.64], R33 ;  /* 0x000000210a003986 */ /* 0x000fe2000c101516 */
[----:B0-----:R-:W-:-:S02]  /*c340*/  PRMT R7, R33, 0x7632, R7 ;  /* 0x0000763221077816 */ /* 0x001fc40000000007 */
[----:B------:R-:W-:Y:S01]  /*c350*/  IMAD.WIDE R14, R17, 0x2, R4 ;  /* 0x00000002110e7825 */ /* 0x000fe200078e0204 */
[----:B------:R0:W-:Y:S01]  /*c360*/  @P6 STG.E.U16 desc[UR22][R12.64], R16 ;  /* 0x000000100c006986 */ /* 0x0001e2000c101516 */
[----:B------:R-:W-:Y:S02]  /*c370*/  ISETP.LT.AND P6, PT, R84, UR14, !P1 ;  /* 0x0000000e54007c0c */ /* 0x000fe4000cfc1270 */
[----:B------:R-:W-:Y:S01]  /*c380*/  ISETP.LT.AND P1, PT, R83, UR14, !P1 ;  /* 0x0000000e53007c0c */ /* 0x000fe2000cf21270 */
[----:B------:R-:W-:Y:S01]  /*c390*/  VIADD R0, R87, 0xf ;  /* 0x0000000f57007836 */ /* 0x000fe20000000000 */
[----:B------:R-:W-:Y:S01]  /*c3a0*/  ISETP.LT.AND P3, PT, R86, UR14, !P0 ;  /* 0x0000000e56007c0c */ /* 0x000fe2000c761270 */
[----:B------:R2:W-:Y:S01]  /*c3b0*/  @P4 STG.E.U16 desc[UR22][R14.64], R7 ;  /* 0x000000070e004986 */ /* 0x0005e2000c101516 */
[----:B-1----:R-:W-:Y:S01]  /*c3c0*/  IMAD.WIDE R8, R17, 0x2, R68 ;  /* 0x0000000211087825 */ /* 0x002fe200078e0244 */
[----:B------:R-:W-:Y:S02]  /*c3d0*/  ISETP.LT.AND P4, PT, R85, UR14, !P0 ;  /* 0x0000000e55007c0c */ /* 0x000fe4000c781270 */
[----:B------:R-:W-:Y:S01]  /*c3e0*/  ISETP.GE.AND P2, PT, R0, UR15, PT ;  /* 0x0000000f00007c0c */ /* 0x000fe2000bf46270 */
[----:B0-----:R-:W-:Y:S01]  /*c3f0*/  VIADD R13, R17, UR4 ;  /* 0x00000004110d7c36 */ /* 0x001fe20008000000 */
[----:B------:R-:W-:-:S02]  /*c400*/  PRMT R0, R49, 0x7632, R0 ;  /* 0x0000763231007816 */ /* 0x000fc40000000000 */
[----:B------:R-:W-:Y:S01]  /*c410*/  ISETP.LT.AND P5, PT, R86, UR14, !P2 ;  /* 0x0000000e56007c0c */ /* 0x000fe2000d7a1270 */
[----:B------:R-:W-:Y:S01]  /*c420*/  IMAD.WIDE R10, R13, 0x2, R2 ;  /* 0x000000020d0a7825 */ /* 0x000fe200078e0202 */
[----:B------:R-:W-:-:S03]  /*c430*/  PRMT R12, R51, 0x7632, R12 ;  /* 0x00007632330c7816 */ /* 0x000fc6000000000c */
[----:B--2---:R-:W-:-:S04]  /*c440*/  IMAD.WIDE R6, R17, 0x2, R20 ;  /* 0x0000000211067825 */ /* 0x004fc800078e0214 */
[----:B------:R-:W-:Y:S01]  /*c450*/  VIADD R15, R13, UR4 ;  /* 0x000000040d0f7c36 */ /* 0x000fe20008000000 */
[----:B------:R0:W-:Y:S01]  /*c460*/  @P6 STG.E.U16 desc[UR22][R6.64], R49 ;  /* 0x0000003106006986 */ /* 0x0001e2000c101516 */
[----:B------:R-:W-:Y:S02]  /*c470*/  ISETP.LT.AND P6, PT, R85, UR14, !P2 ;  /* 0x0000000e55007c0c */ /* 0x000fe4000d7c1270 */
[----:B------:R-:W-:Y:S01]  /*c480*/  IMAD.WIDE R2, R15, 0x2, R2 ;  /* 0x000000020f027825 */ /* 0x000fe200078e0202 */
[----:B------:R1:W-:Y:S01]  /*c490*/  @P1 STG.E.U16 desc[UR22][R8.64], R0 ;  /* 0x0000000008001986 */ /* 0x0003e2000c101516 */
[C---:B------:R-:W-:Y:S02]  /*c4a0*/  ISETP.LT.AND P1, PT, R84.reuse, UR14, !P2 ;  /* 0x0000000e54007c0c */ /* 0x040fe4000d721270 */
[----:B------:R-:W-:Y:S01]  /*c4b0*/  ISETP.LT.AND P2, PT, R83, UR14, !P2 ;  /* 0x0000000e53007c0c */ /* 0x000fe2000d741270 */
[----:B------:R2:W-:Y:S01]  /*c4c0*/  @P3 STG.E.U16 desc[UR22][R10.64], R18 ;  /* 0x000000120a003986 */ /* 0x0005e2000c101516 */
[----:B------:R-:W-:-:S02]  /*c4d0*/  ISETP.LT.AND P3, PT, R84, UR14, !P0 ;  /* 0x0000000e54007c0c */ /* 0x000fc4000c761270 */
[----:B------:R-:W-:Y:S01]  /*c4e0*/  ISETP.LT.AND P0, PT, R83, UR14, !P0 ;  /* 0x0000000e53007c0c */ /* 0x000fe2000c701270 */
[----:B0-----:R-:W-:Y:S01]  /*c4f0*/  IMAD.WIDE R6, R13, 0x2, R4 ;  /* 0x000000020d067825 */ /* 0x001fe200078e0204 */
[----:B-1----:R-:W-:-:S03]  /*c500*/  PRMT R0, R34, 0x7632, R0 ;  /* 0x0000763222007816 */ /* 0x002fc60000000000 */
[C---:B------:R-:W-:Y:S01]  /*c510*/  IMAD.WIDE R8, R13.reuse, 0x2, R20 ;  /* 0x000000020d087825 */ /* 0x040fe200078e0214 */
[----:B------:R0:W-:Y:S03]  /*c520*/  @P4 STG.E.U16 desc[UR22][R6.64], R34 ;  /* 0x0000002206004986 */ /* 0x0001e6000c101516 */
[----:B--2---:R-:W-:Y:S02]  /*c530*/  IMAD.WIDE R10, R13, 0x2, R68 ;  /* 0x000000020d0a7825 */ /* 0x004fe400078e0244 */
[----:B------:R1:W-:Y:S02]  /*c540*/  @P3 STG.E.U16 desc[UR22][R8.64], R0 ;  /* 0x0000000008003986 */ /* 0x0003e4000c101516 */
[C---:B------:R-:W-:Y:S02]  /*c550*/  IMAD.WIDE R4, R15.reuse, 0x2, R4 ;  /* 0x000000020f047825 */ /* 0x040fe400078e0204 */
[----:B------:R2:W-:Y:S02]  /*c560*/  @P0 STG.E.U16 desc[UR22][R10.64], R35 ;  /* 0x000000230a000986 */ /* 0x0005e4000c101516 */
[----:B------:R-:W-:Y:S01]  /*c570*/  IMAD.WIDE R20, R15, 0x2, R20 ;  /* 0x000000020f147825 */ /* 0x000fe200078e0214 */
[----:B0-----:R-:W-:-:S03]  /*c580*/  PRMT R7, R18, 0x7632, R7 ;  /* 0x0000763212077816 */ /* 0x001fc60000000007 */
[----:B------:R-:W-:Y:S01]  /*c590*/  IMAD.WIDE R68, R15, 0x2, R68 ;  /* 0x000000020f447825 */ /* 0x000fe200078e0244 */
[----:B-1----:R-:W-:Y:S01]  /*c5a0*/  PRMT R9, R35, 0x7632, R9 ;  /* 0x0000763223097816 */ /* 0x002fe20000000009 */
[----:B------:R2:W-:Y:S04]  /*c5b0*/  @P5 STG.E.U16 desc[UR22][R2.64], R7 ;  /* 0x0000000702005986 */ /* 0x0005e8000c101516 */
[----:B------:R2:W-:Y:S04]  /*c5c0*/  @P6 STG.E.U16 desc[UR22][R4.64], R9 ;  /* 0x0000000904006986 */ /* 0x0005e8000c101516 */
[----:B------:R2:W-:Y:S04]  /*c5d0*/  @P1 STG.E.U16 desc[UR22][R20.64], R51 ;  /* 0x0000003314001986 */ /* 0x0005e8000c101516 */
[----:B------:R2:W-:Y:S01]  /*c5e0*/  @P2 STG.E.U16 desc[UR22][R68.64], R12 ;  /* 0x0000000c44002986 */ /* 0x0005e2000c101516 */
[----:B------:R-:W-:Y:S06]  /*c5f0*/  BAR.SYNC.DEFER_BLOCKING 0x0 ;  /* 0x0000000000007b1d */ /* 0x000fec0000010000 */
[----:B------:R-:W-:Y:S05]  /*c600*/  BRA.U UP0, `(.L_x_13) ;  /* 0x0000000100a07547 */ /* 0x000fea000b800000 */
[----:B------:R-:W0:Y:S01]  /*c610*/  S2UR UR5, SR_CgaCtaId ;  /* 0x00000000000579c3 */ /* 0x000e220000008800 */
[----:B------:R-:W-:Y:S01]  /*c620*/  NOP ;  /* 0x0000000000007918 */ /* 0x000fe20000000000 */
[----:B------:R-:W-:Y:S01]  /*c630*/  UMOV UR4, 0x50 ;  /* 0x0000005000047882 */ /* 0x000fe20000000000 */
[----:B------:R-:W-:Y:S02]  /*c640*/  IMAD.U32 R0, RZ, RZ, UR8 ;  /* 0x00000008ff007e24 */ /* 0x000fe4000f8e00ff */
[----:B--2---:R-:W-:Y:S02]  /*c650*/  IMAD.MOV.U32 R3, RZ, RZ, 0x3 ;  /* 0x00000003ff037424 */ /* 0x004fe400078e00ff */
[----:B------:R-:W-:Y:S01]  /*c660*/  IMAD.MOV.U32 R7, RZ, RZ, 0x1 ;  /* 0x00000001ff077424 */ /* 0x000fe200078e00ff */
[----:B------:R-:W-:-:S04]  /*c670*/  LOP3.LUT R0, R0, 0xffff, RZ, 0xc0, !PT ;  /* 0x0000ffff00007812 */ /* 0x000fc800078ec0ff */
[----:B------:R-:W-:-:S05]  /*c680*/  SHF.R.U32.HI R0, RZ, 0x5, R0 ;  /* 0x00000005ff007819 */ /* 0x000fca0000011600 */
[----:B------:R-:W-:Y:S01]  /*c690*/  VIADD R2, R0, 0x10 ;  /* 0x0000001000027836 */ /* 0x000fe20000000000 */
[----:B------:R-:W-:Y:S01]  /*c6a0*/  SHF.L.U32 R0, R3, R0, RZ ;  /* 0x0000000003007219 */ /* 0x000fe200000006ff */
[----:B0-----:R-:W-:-:S03]  /*c6b0*/  ULEA UR6, UR5, UR4, 0x18 ;  /* 0x0000000405067291 */ /* 0x001fc6000f8ec0ff */
[----:B------:R-:W-:-:S04]  /*c6c0*/  SHF.L.U32 R3, R7, R2, RZ ;  /* 0x0000000207037219 */ /* 0x000fc800000006ff */
[----:B------:R-:W-:Y:S02]  /*c6d0*/  LOP3.LUT R0, R3, R0, RZ, 0xfc, !PT ;  /* 0x0000000003007212 */ /* 0x000fe400078efcff */
[----:B------:R-:W0:Y:S02]  /*c6e0*/  LDS R5, [UR6] ;  /* 0x00000006ff057984 */ /* 0x000e240008000800 */
[C---:B------:R-:W-:Y:S02]  /*c6f0*/  LOP3.LUT R2, R0.reuse, 0xffff, RZ, 0xc0, !PT ;  /* 0x0000ffff00027812 */ /* 0x040fe400078ec0ff */
[----:B0-----:R-:W-:-:S04]  /*c700*/  LOP3.LUT R3, R0, 0xffff, R5, 0x80, !PT ;  /* 0x0000ffff00037812 */ /* 0x001fc800078e8005 */
[----:B------:R-:W-:-:S13]  /*c710*/  ISETP.NE.AND P0, PT, R3, R2, PT ;  /* 0x000000020300720c */ /* 0x000fda0003f05270 */
[----:B------:R-:W-:Y:S05]  /*c720*/  @P0 BRA `(.L_x_14) ;  /* 0x0000000000500947 */ /* 0x000fea0003800000 */
[----:B------:R-:W-:Y:S02]  /*c730*/  SHF.R.U32.HI R5, RZ, 0x10, R5 ;  /* 0x00000010ff057819 */ /* 0x000fe40000011605 */
[----:B------:R-:W-:-:S04]  /*c740*/  SHF.R.U32.HI R2, RZ, 0x10, R0 ;  /* 0x00000010ff027819 */ /* 0x000fc80000011600 */
[----:B------:R-:W-:-:S04]  /*c750*/  LOP3.LUT R5, R5, R2, RZ, 0xc0, !PT ;  /* 0x0000000205057212 */ /* 0x000fc800078ec0ff */
[----:B------:R-:W-:-:S13]  /*c760*/  ISETP.NE.AND P0, PT, R5, R2, PT ;  /* 0x000000020500720c */ /* 0x000fda0003f05270 */
[----:B------:R-:W-:Y:S05]  /*c770*/  @P0 BRA `(.L_x_15) ;  /* 0x0000000000300947 */ /* 0x000fea0003800000 */
[----:B------:R-:W-:Y:S01]  /*c780*/  R2UR UR4, R0 ;  /* 0x00000000000472ca */ /* 0x000fe200000e0000 */
[----:B------:R-:W-:Y:S01]  /*c790*/  VOTEU.ANY UR5, UPT, PT ;  /* 0x0000000000057886 */ /* 0x000fe200038e0100 */
[----:B------:R-:W0:Y:S01]  /*c7a0*/  S2R R0, SR_LANEID ;  /* 0x0000000000007919 */ /* 0x000e220000000000 */
[----:B------:R-:W-:-:S10]  /*c7b0*/  UFLO.U32 UR5, UR5 ;  /* 0x00000005000572bd */ /* 0x000fd400080e0000 */
[----:B------:R-:W-:-:S06]  /*c7c0*/  ULOP3.LUT UR4, URZ, UR4, URZ, 0x33, !UPT ;  /* 0x00000004ff047292 */ /* 0x000fcc000f8e33ff */
[----:B------:R-:W-:-:S04]  /*c7d0*/  IMAD.U32 R2, RZ, RZ, UR4 ;  /* 0x00000004ff027e24 */ /* 0x000fc8000f8e00ff */
[----:B------:R-:W1:Y:S02]  /*c7e0*/  REDUX UR7, R2 ;  /* 0x00000000020773c4 */ /* 0x000e640000000000 */
[----:B------:R3:W-:Y:S01]  /*c7f0*/  UTCATOMSWS.AND URZ, UR4 ;  /* 0x0000000400ff79e3 */ /* 0x0007e20008000000 */
[----:B0-----:R-:W-:Y:S01]  /*c800*/  ISETP.EQ.U32.AND P0, PT, R0, UR5, PT ;  /* 0x0000000500007c0c */ /* 0x001fe2000bf02070 */
[----:B-1----:R-:W-:-:S12]  /*c810*/  IMAD.U32 R0, RZ, RZ, UR7 ;  /* 0x00000007ff007e24 */ /* 0x002fd8000f8e00ff */
[----:B------:R3:W-:Y:S01]  /*c820*/  @P0 ATOMS.AND RZ, [UR6], R0 ;  /* 0x00000000ffff098c */ /* 0x0007e2000a800006 */
[----:B------:R-:W-:Y:S05]  /*c830*/  BRA `(.L_x_13) ;  /* 0x0000000000147947 */ /* 0x000fea0003800000 */
.L_x_15:
[----:B------:R-:W-:-:S07]  /*c840*/  MOV R2, 0xc860 ;  /* 0x0000c86000027802 */ /* 0x000fce0000000f00 */
[----:B------:R-:W-:Y:S05]  /*c850*/  CALL.REL.NOINC `($__internal_0_$__cuda_sm10x_tcgen05_guardrail_trap_col_being_dealloced_not_returned_by_alloc) ;  /* 0x0000000000387944 */ /* 0x000fea0003c00000 */
[----:B------:R-:W-:Y:S05]  /*c860*/  BRA `(.L_x_13) ;  /* 0x0000000000087947 */ /* 0x000fea0003800000 */
.L_x_14:
[----:B------:R-:W-:-:S07]  /*c870*/  MOV R2, 0xc890 ;  /* 0x0000c89000027802 */ /* 0x000fce0000000f00 */
[----:B------:R-:W-:Y:S05]  /*c880*/  CALL.REL.NOINC `($__internal_2_$__cuda_sm10x_tcgen05_guardrail_trap_unallocated_columns_being_dealloced) ;  /* 0x0000000000447944 */ /* 0x000fea0003c00000 */
.L_x_13:
[----:B------:R-:W-:Y:S01]  /*c890*/  NOP ;  /* 0x0000000000007918 */ /* 0x000fe20000000000 */
[----:B---3--:R-:W-:Y:S05]  /*c8a0*/  EXIT ;  /* 0x000000000000794d */ /* 0x008fea0003800000 */
.L_x_8:
[----:B-----5:R0:W-:Y:S04]  /*c8b0*/  STL [R1+0x49c], R0 ;  /* 0x00049c0001007387 */ /* 0x0201e80000100800 */
[----:B0-----:R-:W2:Y:S02]  /*c8c0*/  LDL R0, [R1+0x2c0] ;  /* 0x0002c00001007983 */ /* 0x001ea40000100800 */
[----:B--2---:R0:W1:Y:S02]  /*c8d0*/  SYNCS.PHASECHK.TRANS64.TRYWAIT P2, [UR11], R0 ;  /* 0x00000000ff0075a7 */ /* 0x004064000804110b */
[----:B0-----:R0:W5:Y:S02]  /*c8e0*/  LDL.LU R0, [R1+0x49c] ;  /* 0x00049c0001007983 */ /* 0x0011640000300800 */
[----:B01----:R-:W-:Y:S05]  /*c8f0*/  @!P2 BRA `(.L_x_8) ;  /* 0xfffffffc00eca947 */ /* 0x003fea000383ffff */
[----:B------:R-:W-:Y:S05]  /*c900*/  BRA `(.L_x_16) ;  /* 0xffffff8800e87947 */ /* 0x000fea000383ffff */
.L_x_12:
[----:B------:R-:W0:Y:S02]  /*c910*/  SYNCS.PHASECHK.TRANS64.TRYWAIT P0, [UR11], R0 ;  /* 0x00000000ff0075a7 */ /* 0x000e24000800110b */
[----:B0-----:R-:W-:Y:S05]  /*c920*/  @!P0 BRA `(.L_x_12) ;  /* 0xfffffffc00f88947 */ /* 0x001fea000383ffff */
[----:B------:R-:W-:Y:S05]  /*c930*/  BRA `(.L_x_11) ;  /* 0xffffffe800047947 */ /* 0x000fea000383ffff */
        .weak           $__internal_0_$__cuda_sm10x_tcgen05_guardrail_trap_col_being_dealloced_not_returned_by_alloc
        .type           $__internal_0_$__cuda_sm10x_tcgen05_guardrail_trap_col_being_dealloced_not_returned_by_alloc,@function
        .size           $__internal_0_$__cuda_sm10x_tcgen05_guardrail_trap_col_being_dealloced_not_returned_by_alloc,($__internal_1_$__cuda_sm10x_tcgen05_guardrail_trap_phase_invalid_during_alloc - $__internal_0_$__cuda_sm10x_tcgen05_guardrail_trap_col_being_dealloced_not_returned_by_alloc)
$__internal_0_$__cuda_sm10x_tcgen05_guardrail_trap_col_being_dealloced_not_returned_by_alloc:
[----:B------:R-:W-:Y:S05]  /*c940*/  BPT.TRAP 0x1 ;  /* 0x000000040000795c */ /* 0x000fea0000300000 */
[----:B------:R-:W-:-:S04]  /*c950*/  IMAD.MOV.U32 R3, RZ, RZ, 0x0 ;  /* 0x00000000ff037424 */ /* 0x000fc800078e00ff */
[----:B------:R-:W-:Y:S05]  /*c960*/  RET.REL.NODEC R2 `(matmul_kernel) ;  /* 0xffffff3402a47950 */ /* 0x000fea0003c3ffff */
        .weak           $__internal_1_$__cuda_sm10x_tcgen05_guardrail_trap_phase_invalid_during_alloc
        .type           $__internal_1_$__cuda_sm10x_tcgen05_guardrail_trap_phase_invalid_during_alloc,@function
        .size           $__internal_1_$__cuda_sm10x_tcgen05_guardrail_trap_phase_invalid_during_alloc,($__internal_2_$__cuda_sm10x_tcgen05_guardrail_trap_unallocated_columns_being_dealloced - $__internal_1_$__cuda_sm10x_tcgen05_guardrail_trap_phase_invalid_during_alloc)
$__internal_1_$__cuda_sm10x_tcgen05_guardrail_trap_phase_invalid_during_alloc:
[----:B------:R-:W-:Y:S05]  /*c970*/  BPT.TRAP 0x1 ;  /* 0x000000040000795c */ /* 0x000fea0000300000 */
[----:B------:R-:W-:-:S04]  /*c980*/  IMAD.MOV.U32 R3, RZ, RZ, 0x0 ;  /* 0x00000000ff037424 */ /* 0x000fc800078e00ff */
[----:B------:R-:W-:Y:S05]  /*c990*/  RET.REL.NODEC R2 `(matmul_kernel) ;  /* 0xffffff3402987950 */ /* 0x000fea0003c3ffff */
        .weak           $__internal_2_$__cuda_sm10x_tcgen05_guardrail_trap_unallocated_columns_being_dealloced
        .type           $__internal_2_$__cuda_sm10x_tcgen05_guardrail_trap_unallocated_columns_being_dealloced,@function
        .size           $__internal_2_$__cuda_sm10x_tcgen05_guardrail_trap_unallocated_columns_being_dealloced,(.L_x_20 - $__internal_2_$__cuda_sm10x_tcgen05_guardrail_trap_unallocated_columns_being_dealloced)
$__internal_2_$__cuda_sm10x_tcgen05_guardrail_trap_unallocated_columns_being_dealloced:
[----:B------:R-:W-:Y:S05]  /*c9a0*/  BPT.TRAP 0x1 ;  /* 0x000000040000795c */ /* 0x000fea0000300000 */
[----:B------:R-:W-:-:S04]  /*c9b0*/  IMAD.MOV.U32 R3, RZ, RZ, 0x0 ;  /* 0x00000000ff037424 */ /* 0x000fc800078e00ff */
[----:B------:R-:W-:Y:S05]  /*c9c0*/  RET.REL.NODEC R2 `(matmul_kernel) ;  /* 0xffffff34028c7950 */ /* 0x000fea0003c3ffff */
.L_x_17:
[----:B------:R-:W-:-:S00]  /*c9d0*/  BRA `(.L_x_17) ;  /* 0xfffffffc00fc7947 */ /* 0x000fc0000383ffff */
[----:B------:R-:W-:-:S00]  /*c9e0*/  NOP ;  /* 0x0000000000007918 */ /* 0x000fc00000000000 */
        /* <DEDUP_REMOVED lines=9> */
.L_x_20:


//--------------------- .nv.shared.matmul_kernel  --------------------------
	.section	.nv.shared.matmul_kernel,"aw",@nobits
	.sectionflags	@""
	.align	16
	.zero		1024


//--------------------- .nv.shared.reserved.0     --------------------------
	.section	.nv.shared.reserved.0,"aw",@nobits
	.align	8
	.weak		__nv_reservedSMEM_offset_0_alias
	.size		__nv_reservedSMEM_offset_0_alias, 0, 64
	.other		__nv_reservedSMEM_offset_0_alias,@"STO_CUDA_RESERVED_SHARED STV_DEFAULT"
__nv_reservedSMEM_offset_0_alias:
	.zero		0
.nv.shared.reserved.0:
	.zero		64
	.weak		__nv_reservedSMEM_allocation_phase
	.type		__nv_reservedSMEM_allocation_phase,@object
	.size		__nv_reservedSMEM_allocation_phase,(.L_0 - __nv_reservedSMEM_allocation_phase)
__nv_reservedSMEM_allocation_phase:
	.zero		1
.L_0:
	.zero		7
	.weak		__nv_reservedSMEM_devtool_atexit_pc
	.type		__nv_reservedSMEM_devtool_atexit_pc,@object
	.size		__nv_reservedSMEM_devtool_atexit_pc,(__nv_reservedSMEM_allocation_mask - __nv_reservedSMEM_devtool_atexit_pc)
__nv_reservedSMEM_devtool_atexit_pc:
	.zero		8
	.weak		__nv_reservedSMEM_allocation_mask
	.type		__nv_reservedSMEM_allocation_mask,@object
	.size		__nv_reservedSMEM_allocation_mask,(.L_2 - __nv_reservedSMEM_allocation_mask)
__nv_reservedSMEM_allocation_mask:
	.zero		4
.L_2:


//--------------------- .nv.constant0.matmul_kernel --------------------------
	.section	.nv.constant0.matmul_kernel,"a",@progbits
	.sectionflags	@""
	.align	4
.nv.constant0.matmul_kernel:
	.zero		976


//--------------------- SYMBOLS --------------------------

	.type		.nv.reservedSmem.offset0,@object
	.size		.nv.reservedSmem.offset0,0x4
	.type		.nv.reservedSmem.cap,@object
	.size		.nv.reservedSmem.cap,0x4
